//
// Generated by NVIDIA NVVM Compiler
//
// Compiler Build ID: CL-36424714
// Cuda compilation tools, release 13.0, V13.0.88
// Based on NVVM 20.0.0
//

.version 9.0
.target sm_100
.address_size 64

	// .globl	default_function_kernel0
// _ZZ24default_function_kernel0E15pad_temp_shared has been demoted
// _ZZ24default_function_kernel0E13kernel_shared has been demoted
// _ZZ6conv2dPfPKfS_E5input has been demoted

.visible .entry default_function_kernel0(
	.param .u64 .ptr .align 1 default_function_kernel0_param_0,
	.param .u64 .ptr .align 1 default_function_kernel0_param_1,
	.param .u64 .ptr .align 1 default_function_kernel0_param_2
)
{
	.reg .pred 	%p<83>;
	.reg .b16 	%rs<45>;
	.reg .b32 	%r<356>;
	.reg .b32 	%f<1241>;
	.reg .b64 	%rd<36>;
	// demoted variable
	.shared .align 4 .b8 _ZZ24default_function_kernel0E15pad_temp_shared[8352];
	// demoted variable
	.shared .align 4 .b8 _ZZ24default_function_kernel0E13kernel_shared[1152];
	mov.u32 	%r21, %tid.z;
	mov.u32 	%r22, %tid.y;
	mov.u32 	%r23, %tid.x;
	shl.b32 	%r24, %r21, 2;
	shl.b32 	%r25, %r22, 1;
	add.s32 	%r26, %r25, %r23;
	cvt.u16.u32 	%rs1, %r26;
	mul.hi.u16 	%rs2, %rs1, 10923;
	cvt.u32.u16 	%r27, %rs2;
	add.s32 	%r28, %r24, %r27;
	setp.gt.u32 	%p4, %r28, 15;
	shl.b32 	%r29, %r21, 3;
	mul.hi.u16 	%rs3, %rs1, 21846;
	cvt.u32.u16 	%r30, %rs3;
	add.s32 	%r31, %r29, %r30;
	setp.gt.u32 	%p5, %r31, 31;
	mad.lo.s32 	%r33, %r21, 24, %r26;
	setp.gt.u32 	%p6, %r33, 95;
	mul.lo.s32 	%r35, %r23, 3;
	mad.lo.s32 	%r36, %r22, 6, %r35;
	mad.lo.s32 	%r37, %r21, 72, %r36;
	mov.u32 	%r40, %ctaid.z;
	shl.b32 	%r41, %r40, 4;
	add.s32 	%r42, %r28, %r41;
	setp.gt.u32 	%p7, %r42, 31;
	mul.lo.s32 	%r43, %r21, 2304;
	mad.lo.s32 	%r44, %r40, 9216, %r43;
	mul.wide.u16 	%r45, %rs2, 576;
	add.s32 	%r46, %r44, %r45;
	mul.lo.s16 	%rs4, %rs2, 6;
	sub.s16 	%rs5, %rs1, %rs4;
	mul.lo.s16 	%rs6, %rs5, 3;
	cvt.u32.u16 	%r47, %rs6;
	or.b32  	%r2, %r46, %r47;
	or.pred  	%p8, %p4, %p5;
	or.pred  	%p1, %p8, %p6;
	setp.gt.u32 	%p9, %r37, 287;
	or.pred  	%p10, %p1, %p9;
	setp.gt.u32 	%p11, %r36, 71;
	or.pred  	%p12, %p10, %p11;
	or.pred  	%p2, %p12, %p7;
	mov.b32 	%r352, 0;
	mov.f32 	%f1113, 0f00000000;
	mov.f32 	%f1114, %f1113;
	mov.f32 	%f1115, %f1113;
	mov.f32 	%f1116, %f1113;
	mov.f32 	%f1117, %f1113;
	mov.f32 	%f1118, %f1113;
	mov.f32 	%f1119, %f1113;
	mov.f32 	%f1120, %f1113;
	mov.f32 	%f1121, %f1113;
	mov.f32 	%f1122, %f1113;
	mov.f32 	%f1123, %f1113;
	mov.f32 	%f1124, %f1113;
	mov.f32 	%f1125, %f1113;
	mov.f32 	%f1126, %f1113;
	mov.f32 	%f1127, %f1113;
	mov.f32 	%f1128, %f1113;
	mov.f32 	%f1129, %f1113;
	mov.f32 	%f1130, %f1113;
	mov.f32 	%f1131, %f1113;
	mov.f32 	%f1132, %f1113;
	mov.f32 	%f1133, %f1113;
	mov.f32 	%f1134, %f1113;
	mov.f32 	%f1135, %f1113;
	mov.f32 	%f1136, %f1113;
	mov.f32 	%f1137, %f1113;
	mov.f32 	%f1138, %f1113;
	mov.f32 	%f1139, %f1113;
	mov.f32 	%f1140, %f1113;
	mov.f32 	%f1141, %f1113;
	mov.f32 	%f1142, %f1113;
	mov.f32 	%f1143, %f1113;
	mov.f32 	%f1144, %f1113;
	mov.f32 	%f1145, %f1113;
	mov.f32 	%f1146, %f1113;
	mov.f32 	%f1147, %f1113;
	mov.f32 	%f1148, %f1113;
	mov.f32 	%f1149, %f1113;
	mov.f32 	%f1150, %f1113;
	mov.f32 	%f1151, %f1113;
	mov.f32 	%f1152, %f1113;
	mov.f32 	%f1153, %f1113;
	mov.f32 	%f1154, %f1113;
	mov.f32 	%f1155, %f1113;
	mov.f32 	%f1156, %f1113;
	mov.f32 	%f1157, %f1113;
	mov.f32 	%f1158, %f1113;
	mov.f32 	%f1159, %f1113;
	mov.f32 	%f1160, %f1113;
	mov.f32 	%f1161, %f1113;
	mov.f32 	%f1162, %f1113;
	mov.f32 	%f1163, %f1113;
	mov.f32 	%f1164, %f1113;
	mov.f32 	%f1165, %f1113;
	mov.f32 	%f1166, %f1113;
	mov.f32 	%f1167, %f1113;
	mov.f32 	%f1168, %f1113;
	mov.f32 	%f1169, %f1113;
	mov.f32 	%f1170, %f1113;
	mov.f32 	%f1171, %f1113;
	mov.f32 	%f1172, %f1113;
	mov.f32 	%f1173, %f1113;
	mov.f32 	%f1174, %f1113;
	mov.f32 	%f1175, %f1113;
	mov.f32 	%f1176, %f1113;
	mov.f32 	%f1177, %f1113;
	mov.f32 	%f1178, %f1113;
	mov.f32 	%f1179, %f1113;
	mov.f32 	%f1180, %f1113;
	mov.f32 	%f1181, %f1113;
	mov.f32 	%f1182, %f1113;
	mov.f32 	%f1183, %f1113;
	mov.f32 	%f1184, %f1113;
	mov.f32 	%f1185, %f1113;
	mov.f32 	%f1186, %f1113;
	mov.f32 	%f1187, %f1113;
	mov.f32 	%f1188, %f1113;
	mov.f32 	%f1189, %f1113;
	mov.f32 	%f1190, %f1113;
	mov.f32 	%f1191, %f1113;
	mov.f32 	%f1192, %f1113;
	mov.f32 	%f1193, %f1113;
	mov.f32 	%f1194, %f1113;
	mov.f32 	%f1195, %f1113;
	mov.f32 	%f1196, %f1113;
	mov.f32 	%f1197, %f1113;
	mov.f32 	%f1198, %f1113;
	mov.f32 	%f1199, %f1113;
	mov.f32 	%f1200, %f1113;
	mov.f32 	%f1201, %f1113;
	mov.f32 	%f1202, %f1113;
	mov.f32 	%f1203, %f1113;
	mov.f32 	%f1204, %f1113;
	mov.f32 	%f1205, %f1113;
	mov.f32 	%f1206, %f1113;
	mov.f32 	%f1207, %f1113;
	mov.f32 	%f1208, %f1113;
	mov.f32 	%f1209, %f1113;
	mov.f32 	%f1210, %f1113;
	mov.f32 	%f1211, %f1113;
	mov.f32 	%f1212, %f1113;
	mov.f32 	%f1213, %f1113;
	mov.f32 	%f1214, %f1113;
	mov.f32 	%f1215, %f1113;
	mov.f32 	%f1216, %f1113;
	mov.f32 	%f1217, %f1113;
	mov.f32 	%f1218, %f1113;
	mov.f32 	%f1219, %f1113;
	mov.f32 	%f1220, %f1113;
	mov.f32 	%f1221, %f1113;
	mov.f32 	%f1222, %f1113;
	mov.f32 	%f1223, %f1113;
	mov.f32 	%f1224, %f1113;
	mov.f32 	%f1225, %f1113;
	mov.f32 	%f1226, %f1113;
	mov.f32 	%f1227, %f1113;
	mov.f32 	%f1228, %f1113;
	mov.f32 	%f1229, %f1113;
	mov.f32 	%f1230, %f1113;
	mov.f32 	%f1231, %f1113;
	mov.f32 	%f1232, %f1113;
	mov.f32 	%f1233, %f1113;
	mov.f32 	%f1234, %f1113;
	mov.f32 	%f1235, %f1113;
	mov.f32 	%f1236, %f1113;
	mov.f32 	%f1237, %f1113;
	mov.f32 	%f1238, %f1113;
	mov.f32 	%f1239, %f1113;
	mov.f32 	%f1240, %f1113;
$L__BB0_1:
	bar.sync 	0;
	mov.b32 	%r353, 0;
$L__BB0_2:
	mov.u32 	%r49, %tid.y;
	mov.u32 	%r50, %tid.x;
	mul.lo.s32 	%r51, %r50, 19;
	mad.lo.s32 	%r52, %r49, 38, %r51;
	add.s32 	%r53, %r52, %r353;
	cvt.u16.u32 	%rs7, %r53;
	mul.hi.u16 	%rs8, %rs7, -7281;
	shr.u16 	%rs9, %rs8, 4;
	cvt.u32.u16 	%r54, %rs9;
	mov.u32 	%r55, %tid.z;
	mad.lo.s32 	%r56, %r55, 29, %r54;
	setp.gt.u32 	%p13, %r56, 115;
	@%p13 bra 	$L__BB0_8;
	mov.u32 	%r57, %tid.z;
	mov.u32 	%r58, %tid.y;
	mov.u32 	%r59, %tid.x;
	mul.lo.s32 	%r60, %r59, 19;
	mad.lo.s32 	%r61, %r58, 38, %r60;
	add.s32 	%r63, %r61, %r353;
	mad.lo.s32 	%r64, %r57, 522, %r63;
	setp.gt.u32 	%p14, %r64, 2087;
	setp.gt.u32 	%p15, %r63, 521;
	or.pred  	%p16, %p14, %p15;
	mov.f32 	%f981, 0f00000000;
	@%p16 bra 	$L__BB0_8;
	add.s32 	%r65, %r56, -58;
	setp.lt.u32 	%p17, %r56, 58;
	selp.b32 	%r66, %r56, %r65, %p17;
	mov.u32 	%r67, %ctaid.y;
	mul.lo.s32 	%r68, %r67, 56;
	or.b32  	%r69, %r66, %r68;
	setp.eq.s32 	%p18, %r69, 0;
	add.s32 	%r70, %r66, %r68;
	setp.gt.u32 	%p19, %r70, 224;
	or.pred  	%p20, %p18, %p19;
	@%p20 bra 	$L__BB0_7;
	mov.u32 	%r72, %tid.y;
	mov.u32 	%r73, %tid.x;
	mul.lo.s32 	%r74, %r73, 19;
	mad.lo.s32 	%r75, %r72, 38, %r74;
	add.s32 	%r76, %r75, %r353;
	cvt.u16.u32 	%rs10, %r76;
	mul.hi.u16 	%rs11, %rs10, -7281;
	shr.u16 	%rs12, %rs11, 4;
	mul.lo.s16 	%rs13, %rs12, 18;
	sub.s16 	%rs14, %rs10, %rs13;
	cvt.u32.u16 	%r6, %rs14;
	mov.u32 	%r77, %ctaid.x;
	shl.b32 	%r78, %r77, 4;
	or.b32  	%r79, %r78, %r6;
	setp.eq.s32 	%p21, %r79, 0;
	add.s32 	%r80, %r78, %r6;
	setp.gt.u32 	%p22, %r80, 224;
	or.pred  	%p23, %p21, %p22;
	@%p23 bra 	$L__BB0_7;
	ld.param.u64 	%rd28, [default_function_kernel0_param_0];
	setp.gt.u32 	%p24, %r56, 57;
	selp.b32 	%r82, 50176, 0, %p24;
	add.s32 	%r83, %r56, -58;
	selp.b32 	%r84, %r56, %r83, %p17;
	mov.u32 	%r85, %ctaid.y;
	mov.u32 	%r86, %ctaid.x;
	shl.b32 	%r87, %r86, 4;
	mad.lo.s32 	%r88, %r85, 12544, %r87;
	mad.lo.s32 	%r89, %r352, 100352, %r88;
	add.s32 	%r90, %r89, %r6;
	add.s32 	%r91, %r90, %r82;
	mad.lo.s32 	%r92, %r84, 224, %r91;
	add.s32 	%r93, %r92, -225;
	cvta.to.global.u64 	%rd4, %rd28;
	mul.wide.s32 	%rd5, %r93, 4;
	add.s64 	%rd6, %rd4, %rd5;
	ld.global.nc.f32 	%f981, [%rd6];
$L__BB0_7:
	mov.u32 	%r94, %tid.z;
	mov.u32 	%r95, %tid.y;
	mov.u32 	%r96, %tid.x;
	mul.lo.s32 	%r97, %r96, 19;
	mad.lo.s32 	%r98, %r95, 38, %r97;
	mad.lo.s32 	%r99, %r94, 522, %r98;
	add.s32 	%r100, %r99, %r353;
	shl.b32 	%r101, %r100, 2;
	mov.u32 	%r102, _ZZ24default_function_kernel0E15pad_temp_shared;
	add.s32 	%r103, %r102, %r101;
	st.shared.f32 	[%r103], %f981;
$L__BB0_8:
	mov.u32 	%r104, %tid.y;
	mov.u32 	%r105, %tid.x;
	mul.lo.s32 	%r106, %r105, 19;
	mad.lo.s32 	%r107, %r104, 38, %r106;
	add.s32 	%r108, %r107, %r353;
	cvt.u16.u32 	%rs15, %r108;
	add.s16 	%rs16, %rs15, 1;
	mul.hi.u16 	%rs17, %rs16, -7281;
	shr.u16 	%rs18, %rs17, 4;
	cvt.u32.u16 	%r109, %rs18;
	mov.u32 	%r110, %tid.z;
	mad.lo.s32 	%r111, %r110, 29, %r109;
	setp.gt.u32 	%p26, %r111, 115;
	@%p26 bra 	$L__BB0_14;
	add.s32 	%r112, %r353, 1;
	mov.u32 	%r113, %tid.z;
	mov.u32 	%r114, %tid.y;
	mov.u32 	%r115, %tid.x;
	mul.lo.s32 	%r116, %r115, 19;
	mad.lo.s32 	%r117, %r114, 38, %r116;
	mad.lo.s32 	%r119, %r113, 522, %r117;
	add.s32 	%r120, %r119, %r112;
	setp.gt.u32 	%p27, %r120, 2087;
	add.s32 	%r121, %r112, %r117;
	setp.gt.u32 	%p28, %r121, 521;
	or.pred  	%p29, %p27, %p28;
	mov.f32 	%f982, 0f00000000;
	@%p29 bra 	$L__BB0_14;
	add.s32 	%r122, %r111, -58;
	setp.lt.u32 	%p30, %r111, 58;
	selp.b32 	%r123, %r111, %r122, %p30;
	mov.u32 	%r124, %ctaid.y;
	mul.lo.s32 	%r125, %r124, 56;
	or.b32  	%r126, %r123, %r125;
	setp.eq.s32 	%p31, %r126, 0;
	add.s32 	%r127, %r123, %r125;
	setp.gt.u32 	%p32, %r127, 224;
	or.pred  	%p33, %p31, %p32;
	@%p33 bra 	$L__BB0_13;
	mov.u32 	%r129, %tid.y;
	mov.u32 	%r130, %tid.x;
	mul.lo.s32 	%r131, %r130, 19;
	mad.lo.s32 	%r132, %r129, 38, %r131;
	add.s32 	%r133, %r132, %r353;
	cvt.u16.u32 	%rs19, %r133;
	add.s16 	%rs20, %rs19, 1;
	mul.hi.u16 	%rs21, %rs20, -7281;
	shr.u16 	%rs22, %rs21, 4;
	mul.lo.s16 	%rs23, %rs22, 18;
	sub.s16 	%rs24, %rs20, %rs23;
	cvt.u32.u16 	%r8, %rs24;
	mov.u32 	%r134, %ctaid.x;
	shl.b32 	%r135, %r134, 4;
	or.b32  	%r136, %r135, %r8;
	setp.eq.s32 	%p34, %r136, 0;
	add.s32 	%r137, %r135, %r8;
	setp.gt.u32 	%p35, %r137, 224;
	or.pred  	%p36, %p34, %p35;
	@%p36 bra 	$L__BB0_13;
	ld.param.u64 	%rd29, [default_function_kernel0_param_0];
	setp.gt.u32 	%p37, %r111, 57;
	selp.b32 	%r139, 50176, 0, %p37;
	add.s32 	%r140, %r111, -58;
	selp.b32 	%r141, %r111, %r140, %p30;
	mov.u32 	%r142, %ctaid.y;
	mov.u32 	%r143, %ctaid.x;
	shl.b32 	%r144, %r143, 4;
	mad.lo.s32 	%r145, %r142, 12544, %r144;
	mad.lo.s32 	%r146, %r352, 100352, %r145;
	add.s32 	%r147, %r146, %r8;
	add.s32 	%r148, %r147, %r139;
	mad.lo.s32 	%r149, %r141, 224, %r148;
	add.s32 	%r150, %r149, -225;
	cvta.to.global.u64 	%rd7, %rd29;
	mul.wide.s32 	%rd8, %r150, 4;
	add.s64 	%rd9, %rd7, %rd8;
	ld.global.nc.f32 	%f982, [%rd9];
$L__BB0_13:
	mov.u32 	%r151, %tid.z;
	mov.u32 	%r152, %tid.y;
	mov.u32 	%r153, %tid.x;
	mul.lo.s32 	%r154, %r153, 19;
	mad.lo.s32 	%r155, %r152, 38, %r154;
	mad.lo.s32 	%r156, %r151, 522, %r155;
	add.s32 	%r157, %r156, %r353;
	shl.b32 	%r158, %r157, 2;
	mov.u32 	%r159, _ZZ24default_function_kernel0E15pad_temp_shared;
	add.s32 	%r160, %r159, %r158;
	st.shared.f32 	[%r160+4], %f982;
$L__BB0_14:
	mov.u32 	%r161, %tid.y;
	mov.u32 	%r162, %tid.x;
	mul.lo.s32 	%r163, %r162, 19;
	mad.lo.s32 	%r164, %r161, 38, %r163;
	add.s32 	%r165, %r164, %r353;
	cvt.u16.u32 	%rs25, %r165;
	add.s16 	%rs26, %rs25, 2;
	mul.hi.u16 	%rs27, %rs26, -7281;
	shr.u16 	%rs28, %rs27, 4;
	cvt.u32.u16 	%r166, %rs28;
	mov.u32 	%r167, %tid.z;
	mad.lo.s32 	%r168, %r167, 29, %r166;
	setp.gt.u32 	%p39, %r168, 115;
	@%p39 bra 	$L__BB0_20;
	add.s32 	%r169, %r353, 2;
	mov.u32 	%r170, %tid.z;
	mov.u32 	%r171, %tid.y;
	mov.u32 	%r172, %tid.x;
	mul.lo.s32 	%r173, %r172, 19;
	mad.lo.s32 	%r174, %r171, 38, %r173;
	mad.lo.s32 	%r176, %r170, 522, %r174;
	add.s32 	%r177, %r176, %r169;
	setp.gt.u32 	%p40, %r177, 2087;
	add.s32 	%r178, %r169, %r174;
	setp.gt.u32 	%p41, %r178, 521;
	or.pred  	%p42, %p40, %p41;
	mov.f32 	%f983, 0f00000000;
	@%p42 bra 	$L__BB0_20;
	add.s32 	%r179, %r168, -58;
	setp.lt.u32 	%p43, %r168, 58;
	selp.b32 	%r180, %r168, %r179, %p43;
	mov.u32 	%r181, %ctaid.y;
	mul.lo.s32 	%r182, %r181, 56;
	or.b32  	%r183, %r180, %r182;
	setp.eq.s32 	%p44, %r183, 0;
	add.s32 	%r184, %r180, %r182;
	setp.gt.u32 	%p45, %r184, 224;
	or.pred  	%p46, %p44, %p45;
	@%p46 bra 	$L__BB0_19;
	mov.u32 	%r186, %tid.y;
	mov.u32 	%r187, %tid.x;
	mul.lo.s32 	%r188, %r187, 19;
	mad.lo.s32 	%r189, %r186, 38, %r188;
	add.s32 	%r190, %r189, %r353;
	cvt.u16.u32 	%rs29, %r190;
	add.s16 	%rs30, %rs29, 2;
	mul.hi.u16 	%rs31, %rs30, -7281;
	shr.u16 	%rs32, %rs31, 4;
	mul.lo.s16 	%rs33, %rs32, 18;
	sub.s16 	%rs34, %rs30, %rs33;
	cvt.u32.u16 	%r10, %rs34;
	mov.u32 	%r191, %ctaid.x;
	shl.b32 	%r192, %r191, 4;
	or.b32  	%r193, %r192, %r10;
	setp.eq.s32 	%p47, %r193, 0;
	add.s32 	%r194, %r192, %r10;
	setp.gt.u32 	%p48, %r194, 224;
	or.pred  	%p49, %p47, %p48;
	@%p49 bra 	$L__BB0_19;
	ld.param.u64 	%rd30, [default_function_kernel0_param_0];
	setp.gt.u32 	%p50, %r168, 57;
	selp.b32 	%r196, 50176, 0, %p50;
	add.s32 	%r197, %r168, -58;
	selp.b32 	%r198, %r168, %r197, %p43;
	mov.u32 	%r199, %ctaid.y;
	mov.u32 	%r200, %ctaid.x;
	shl.b32 	%r201, %r200, 4;
	mad.lo.s32 	%r202, %r199, 12544, %r201;
	mad.lo.s32 	%r203, %r352, 100352, %r202;
	add.s32 	%r204, %r203, %r10;
	add.s32 	%r205, %r204, %r196;
	mad.lo.s32 	%r206, %r198, 224, %r205;
	add.s32 	%r207, %r206, -225;
	cvta.to.global.u64 	%rd10, %rd30;
	mul.wide.s32 	%rd11, %r207, 4;
	add.s64 	%rd12, %rd10, %rd11;
	ld.global.nc.f32 	%f983, [%rd12];
$L__BB0_19:
	mov.u32 	%r208, %tid.z;
	mov.u32 	%r209, %tid.y;
	mov.u32 	%r210, %tid.x;
	mul.lo.s32 	%r211, %r210, 19;
	mad.lo.s32 	%r212, %r209, 38, %r211;
	mad.lo.s32 	%r213, %r208, 522, %r212;
	add.s32 	%r214, %r213, %r353;
	shl.b32 	%r215, %r214, 2;
	mov.u32 	%r216, _ZZ24default_function_kernel0E15pad_temp_shared;
	add.s32 	%r217, %r216, %r215;
	st.shared.f32 	[%r217+8], %f983;
$L__BB0_20:
	setp.eq.s32 	%p52, %r353, 16;
	@%p52 bra 	$L__BB0_28;
	mov.u32 	%r218, %tid.y;
	mov.u32 	%r219, %tid.x;
	mul.lo.s32 	%r220, %r219, 19;
	mad.lo.s32 	%r221, %r218, 38, %r220;
	add.s32 	%r222, %r221, %r353;
	cvt.u16.u32 	%rs35, %r222;
	add.s16 	%rs36, %rs35, 3;
	mul.hi.u16 	%rs37, %rs36, -7281;
	shr.u16 	%rs38, %rs37, 4;
	cvt.u32.u16 	%r223, %rs38;
	mov.u32 	%r224, %tid.z;
	mad.lo.s32 	%r225, %r224, 29, %r223;
	setp.gt.u32 	%p53, %r225, 115;
	@%p53 bra 	$L__BB0_27;
	mov.u32 	%r226, %tid.z;
	mov.u32 	%r227, %tid.y;
	mov.u32 	%r228, %tid.x;
	mul.lo.s32 	%r229, %r228, 19;
	mad.lo.s32 	%r230, %r227, 38, %r229;
	mad.lo.s32 	%r232, %r226, 522, %r230;
	add.s32 	%r233, %r353, 3;
	add.s32 	%r234, %r232, %r233;
	setp.gt.u32 	%p54, %r234, 2087;
	add.s32 	%r235, %r233, %r230;
	setp.gt.u32 	%p55, %r235, 521;
	or.pred  	%p56, %p54, %p55;
	mov.f32 	%f984, 0f00000000;
	@%p56 bra 	$L__BB0_27;
	add.s32 	%r236, %r225, -58;
	setp.lt.u32 	%p57, %r225, 58;
	selp.b32 	%r237, %r225, %r236, %p57;
	mov.u32 	%r238, %ctaid.y;
	mul.lo.s32 	%r239, %r238, 56;
	or.b32  	%r240, %r237, %r239;
	setp.eq.s32 	%p58, %r240, 0;
	add.s32 	%r241, %r237, %r239;
	setp.gt.u32 	%p59, %r241, 224;
	or.pred  	%p60, %p58, %p59;
	@%p60 bra 	$L__BB0_26;
	mov.u32 	%r243, %tid.y;
	mov.u32 	%r244, %tid.x;
	mul.lo.s32 	%r245, %r244, 19;
	mad.lo.s32 	%r246, %r243, 38, %r245;
	add.s32 	%r247, %r246, %r353;
	cvt.u16.u32 	%rs39, %r247;
	add.s16 	%rs40, %rs39, 3;
	mul.hi.u16 	%rs41, %rs40, -7281;
	shr.u16 	%rs42, %rs41, 4;
	mul.lo.s16 	%rs43, %rs42, 18;
	sub.s16 	%rs44, %rs40, %rs43;
	cvt.u32.u16 	%r12, %rs44;
	mov.u32 	%r248, %ctaid.x;
	shl.b32 	%r249, %r248, 4;
	or.b32  	%r250, %r249, %r12;
	setp.eq.s32 	%p61, %r250, 0;
	add.s32 	%r251, %r249, %r12;
	setp.gt.u32 	%p62, %r251, 224;
	or.pred  	%p63, %p61, %p62;
	@%p63 bra 	$L__BB0_26;
	ld.param.u64 	%rd31, [default_function_kernel0_param_0];
	setp.gt.u32 	%p64, %r225, 57;
	selp.b32 	%r253, 50176, 0, %p64;
	add.s32 	%r254, %r225, -58;
	selp.b32 	%r255, %r225, %r254, %p57;
	mov.u32 	%r256, %ctaid.y;
	mov.u32 	%r257, %ctaid.x;
	shl.b32 	%r258, %r257, 4;
	mad.lo.s32 	%r259, %r256, 12544, %r258;
	mad.lo.s32 	%r260, %r352, 100352, %r259;
	add.s32 	%r261, %r260, %r12;
	add.s32 	%r262, %r261, %r253;
	mad.lo.s32 	%r263, %r255, 224, %r262;
	add.s32 	%r264, %r263, -225;
	cvta.to.global.u64 	%rd13, %rd31;
	mul.wide.s32 	%rd14, %r264, 4;
	add.s64 	%rd15, %rd13, %rd14;
	ld.global.nc.f32 	%f984, [%rd15];
$L__BB0_26:
	mov.u32 	%r265, %tid.z;
	mov.u32 	%r266, %tid.y;
	mov.u32 	%r267, %tid.x;
	mul.lo.s32 	%r268, %r267, 19;
	mad.lo.s32 	%r269, %r266, 38, %r268;
	mad.lo.s32 	%r270, %r265, 522, %r269;
	add.s32 	%r271, %r270, %r353;
	shl.b32 	%r272, %r271, 2;
	mov.u32 	%r273, _ZZ24default_function_kernel0E15pad_temp_shared;
	add.s32 	%r274, %r273, %r272;
	st.shared.f32 	[%r274+12], %f984;
$L__BB0_27:
	add.s32 	%r353, %r353, 4;
	bra.uni 	$L__BB0_2;
$L__BB0_28:
	@%p2 bra 	$L__BB0_30;
	ld.param.u64 	%rd32, [default_function_kernel0_param_1];
	cvta.to.global.u64 	%rd16, %rd32;
	mad.lo.s32 	%r275, %r352, 18, %r2;
	mul.wide.u32 	%rd17, %r275, 4;
	add.s64 	%rd18, %rd16, %rd17;
	ld.global.nc.f32 	%f530, [%rd18];
	mov.u32 	%r276, %tid.z;
	mov.u32 	%r277, %tid.y;
	mul.lo.s32 	%r278, %r277, 6;
	mad.lo.s32 	%r279, %r276, 72, %r278;
	mov.u32 	%r280, %tid.x;
	mad.lo.s32 	%r281, %r280, 3, %r279;
	shl.b32 	%r282, %r281, 2;
	mov.u32 	%r283, _ZZ24default_function_kernel0E13kernel_shared;
	add.s32 	%r284, %r283, %r282;
	st.shared.f32 	[%r284], %f530;
$L__BB0_30:
	mov.u32 	%r285, %tid.y;
	mov.u32 	%r286, %tid.x;
	mul.lo.s32 	%r287, %r286, 3;
	mad.lo.s32 	%r288, %r285, 6, %r287;
	setp.gt.u32 	%p66, %r288, 70;
	mov.u32 	%r290, %tid.z;
	mad.lo.s32 	%r291, %r290, 72, %r288;
	setp.gt.u32 	%p67, %r291, 286;
	or.pred  	%p69, %p1, %p67;
	or.pred  	%p70, %p69, %p66;
	or.pred  	%p71, %p70, %p7;
	@%p71 bra 	$L__BB0_32;
	ld.param.u64 	%rd33, [default_function_kernel0_param_1];
	cvta.to.global.u64 	%rd19, %rd33;
	mad.lo.s32 	%r293, %r352, 18, %r2;
	mul.wide.u32 	%rd20, %r293, 4;
	add.s64 	%rd21, %rd19, %rd20;
	ld.global.nc.f32 	%f531, [%rd21+4];
	mov.u32 	%r294, %tid.z;
	mov.u32 	%r295, %tid.y;
	mul.lo.s32 	%r296, %r295, 6;
	mad.lo.s32 	%r297, %r294, 72, %r296;
	mov.u32 	%r298, %tid.x;
	mad.lo.s32 	%r299, %r298, 3, %r297;
	shl.b32 	%r300, %r299, 2;
	mov.u32 	%r301, _ZZ24default_function_kernel0E13kernel_shared;
	add.s32 	%r302, %r301, %r300;
	st.shared.f32 	[%r302+4], %f531;
$L__BB0_32:
	mov.u32 	%r303, %tid.y;
	mov.u32 	%r304, %tid.x;
	mul.lo.s32 	%r305, %r304, 3;
	mad.lo.s32 	%r306, %r303, 6, %r305;
	setp.gt.u32 	%p72, %r306, 69;
	mov.u32 	%r308, %tid.z;
	mad.lo.s32 	%r309, %r308, 72, %r306;
	setp.gt.u32 	%p73, %r309, 285;
	setp.gt.u32 	%p74, %r42, 31;
	or.pred  	%p75, %p1, %p73;
	or.pred  	%p76, %p75, %p72;
	or.pred  	%p77, %p76, %p74;
	@%p77 bra 	$L__BB0_34;
	ld.param.u64 	%rd34, [default_function_kernel0_param_1];
	cvta.to.global.u64 	%rd22, %rd34;
	mad.lo.s32 	%r311, %r352, 18, %r2;
	mul.wide.u32 	%rd23, %r311, 4;
	add.s64 	%rd24, %rd22, %rd23;
	ld.global.nc.f32 	%f532, [%rd24+8];
	mov.u32 	%r312, %tid.z;
	mov.u32 	%r313, %tid.y;
	mul.lo.s32 	%r314, %r313, 6;
	mad.lo.s32 	%r315, %r312, 72, %r314;
	mov.u32 	%r316, %tid.x;
	mad.lo.s32 	%r317, %r316, 3, %r315;
	shl.b32 	%r318, %r317, 2;
	mov.u32 	%r319, _ZZ24default_function_kernel0E13kernel_shared;
	add.s32 	%r320, %r319, %r318;
	st.shared.f32 	[%r320+8], %f532;
$L__BB0_34:
	bar.sync 	0;
	mov.b32 	%r354, 0;
	mov.pred 	%p82, -1;
$L__BB0_35:
	mov.pred 	%p3, %p82;
	mov.u32 	%r323, %tid.y;
	shl.b32 	%r324, %r323, 1;
	mov.u32 	%r325, %tid.x;
	add.s32 	%r326, %r324, %r325;
	mad.lo.s32 	%r327, %r323, 70, %r326;
	mad.lo.s32 	%r15, %r354, 1044, %r327;
	mov.u32 	%r328, %tid.z;
	mul.lo.s32 	%r329, %r328, 36;
	mad.lo.s32 	%r16, %r354, 9, %r329;
	mov.b32 	%r355, 0;
$L__BB0_36:
	add.s32 	%r330, %r15, %r355;
	shl.b32 	%r331, %r330, 2;
	mov.u32 	%r332, _ZZ24default_function_kernel0E15pad_temp_shared;
	add.s32 	%r333, %r332, %r331;
	ld.shared.f32 	%f533, [%r333];
	ld.shared.f32 	%f534, [%r333+8];
	ld.shared.f32 	%f535, [%r333+16];
	ld.shared.f32 	%f536, [%r333+24];
	ld.shared.f32 	%f537, [%r333+32];
	ld.shared.f32 	%f538, [%r333+40];
	ld.shared.f32 	%f539, [%r333+48];
	ld.shared.f32 	%f540, [%r333+56];
	ld.shared.f32 	%f541, [%r333+72];
	ld.shared.f32 	%f542, [%r333+80];
	ld.shared.f32 	%f543, [%r333+88];
	ld.shared.f32 	%f544, [%r333+96];
	ld.shared.f32 	%f545, [%r333+104];
	ld.shared.f32 	%f546, [%r333+112];
	ld.shared.f32 	%f547, [%r333+120];
	ld.shared.f32 	%f548, [%r333+128];
	ld.shared.f32 	%f549, [%r333+144];
	ld.shared.f32 	%f550, [%r333+152];
	ld.shared.f32 	%f551, [%r333+160];
	ld.shared.f32 	%f552, [%r333+168];
	ld.shared.f32 	%f553, [%r333+176];
	ld.shared.f32 	%f554, [%r333+184];
	ld.shared.f32 	%f555, [%r333+192];
	ld.shared.f32 	%f556, [%r333+200];
	ld.shared.f32 	%f557, [%r333+216];
	ld.shared.f32 	%f558, [%r333+224];
	ld.shared.f32 	%f559, [%r333+232];
	ld.shared.f32 	%f560, [%r333+240];
	ld.shared.f32 	%f561, [%r333+248];
	ld.shared.f32 	%f562, [%r333+256];
	ld.shared.f32 	%f563, [%r333+264];
	ld.shared.f32 	%f564, [%r333+272];
	ld.shared.f32 	%f565, [%r333+288];
	ld.shared.f32 	%f566, [%r333+296];
	ld.shared.f32 	%f567, [%r333+304];
	ld.shared.f32 	%f568, [%r333+312];
	ld.shared.f32 	%f569, [%r333+320];
	ld.shared.f32 	%f570, [%r333+328];
	ld.shared.f32 	%f571, [%r333+336];
	ld.shared.f32 	%f572, [%r333+344];
	ld.shared.f32 	%f573, [%r333+360];
	ld.shared.f32 	%f574, [%r333+368];
	ld.shared.f32 	%f575, [%r333+376];
	ld.shared.f32 	%f576, [%r333+384];
	ld.shared.f32 	%f577, [%r333+392];
	ld.shared.f32 	%f578, [%r333+400];
	ld.shared.f32 	%f579, [%r333+408];
	ld.shared.f32 	%f580, [%r333+416];
	add.s32 	%r334, %r16, %r355;
	shl.b32 	%r335, %r334, 2;
	mov.u32 	%r336, _ZZ24default_function_kernel0E13kernel_shared;
	add.s32 	%r337, %r336, %r335;
	ld.shared.f32 	%f581, [%r337];
	ld.shared.f32 	%f582, [%r337+576];
	ld.shared.f32 	%f583, [%r337+12];
	ld.shared.f32 	%f584, [%r337+588];
	ld.shared.f32 	%f585, [%r337+24];
	ld.shared.f32 	%f586, [%r337+600];
	ld.shared.f32 	%f587, [%r337+72];
	ld.shared.f32 	%f588, [%r337+648];
	ld.shared.f32 	%f589, [%r337+84];
	ld.shared.f32 	%f590, [%r337+660];
	ld.shared.f32 	%f591, [%r337+96];
	ld.shared.f32 	%f592, [%r337+672];
	fma.rn.f32 	%f593, %f533, %f581, %f1180;
	fma.rn.f32 	%f594, %f533, %f582, %f1116;
	fma.rn.f32 	%f595, %f534, %f581, %f1172;
	fma.rn.f32 	%f596, %f534, %f582, %f1185;
	fma.rn.f32 	%f597, %f535, %f581, %f1164;
	fma.rn.f32 	%f598, %f535, %f582, %f1193;
	fma.rn.f32 	%f599, %f536, %f581, %f1156;
	fma.rn.f32 	%f600, %f536, %f582, %f1201;
	fma.rn.f32 	%f601, %f537, %f581, %f1148;
	fma.rn.f32 	%f602, %f537, %f582, %f1209;
	fma.rn.f32 	%f603, %f538, %f581, %f1140;
	fma.rn.f32 	%f604, %f538, %f582, %f1217;
	fma.rn.f32 	%f605, %f539, %f581, %f1132;
	fma.rn.f32 	%f606, %f539, %f582, %f1225;
	fma.rn.f32 	%f607, %f540, %f581, %f1124;
	fma.rn.f32 	%f608, %f540, %f582, %f1233;
	fma.rn.f32 	%f609, %f541, %f581, %f1179;
	fma.rn.f32 	%f610, %f541, %f582, %f1115;
	fma.rn.f32 	%f611, %f542, %f581, %f1171;
	fma.rn.f32 	%f612, %f542, %f582, %f1186;
	fma.rn.f32 	%f613, %f543, %f581, %f1163;
	fma.rn.f32 	%f614, %f543, %f582, %f1194;
	fma.rn.f32 	%f615, %f544, %f581, %f1155;
	fma.rn.f32 	%f616, %f544, %f582, %f1202;
	fma.rn.f32 	%f617, %f545, %f581, %f1147;
	fma.rn.f32 	%f618, %f545, %f582, %f1210;
	fma.rn.f32 	%f619, %f546, %f581, %f1139;
	fma.rn.f32 	%f620, %f546, %f582, %f1218;
	fma.rn.f32 	%f621, %f547, %f581, %f1131;
	fma.rn.f32 	%f622, %f547, %f582, %f1226;
	fma.rn.f32 	%f623, %f548, %f581, %f1123;
	fma.rn.f32 	%f624, %f548, %f582, %f1234;
	fma.rn.f32 	%f625, %f549, %f581, %f1178;
	fma.rn.f32 	%f626, %f549, %f582, %f1114;
	fma.rn.f32 	%f627, %f550, %f581, %f1170;
	fma.rn.f32 	%f628, %f550, %f582, %f1187;
	fma.rn.f32 	%f629, %f551, %f581, %f1162;
	fma.rn.f32 	%f630, %f551, %f582, %f1195;
	fma.rn.f32 	%f631, %f552, %f581, %f1154;
	fma.rn.f32 	%f632, %f552, %f582, %f1203;
	fma.rn.f32 	%f633, %f553, %f581, %f1146;
	fma.rn.f32 	%f634, %f553, %f582, %f1211;
	fma.rn.f32 	%f635, %f554, %f581, %f1138;
	fma.rn.f32 	%f636, %f554, %f582, %f1219;
	fma.rn.f32 	%f637, %f555, %f581, %f1130;
	fma.rn.f32 	%f638, %f555, %f582, %f1227;
	fma.rn.f32 	%f639, %f556, %f581, %f1122;
	fma.rn.f32 	%f640, %f556, %f582, %f1235;
	fma.rn.f32 	%f641, %f557, %f581, %f1177;
	fma.rn.f32 	%f642, %f557, %f582, %f1113;
	fma.rn.f32 	%f643, %f558, %f581, %f1169;
	fma.rn.f32 	%f644, %f558, %f582, %f1188;
	fma.rn.f32 	%f645, %f559, %f581, %f1161;
	fma.rn.f32 	%f646, %f559, %f582, %f1196;
	fma.rn.f32 	%f647, %f560, %f581, %f1153;
	fma.rn.f32 	%f648, %f560, %f582, %f1204;
	fma.rn.f32 	%f649, %f561, %f581, %f1145;
	fma.rn.f32 	%f650, %f561, %f582, %f1212;
	fma.rn.f32 	%f651, %f562, %f581, %f1137;
	fma.rn.f32 	%f652, %f562, %f582, %f1220;
	fma.rn.f32 	%f653, %f563, %f581, %f1129;
	fma.rn.f32 	%f654, %f563, %f582, %f1228;
	fma.rn.f32 	%f655, %f564, %f581, %f1121;
	fma.rn.f32 	%f656, %f564, %f582, %f1236;
	fma.rn.f32 	%f657, %f533, %f587, %f1176;
	fma.rn.f32 	%f658, %f533, %f588, %f1181;
	fma.rn.f32 	%f659, %f534, %f587, %f1168;
	fma.rn.f32 	%f660, %f534, %f588, %f1189;
	fma.rn.f32 	%f661, %f535, %f587, %f1160;
	fma.rn.f32 	%f662, %f535, %f588, %f1197;
	fma.rn.f32 	%f663, %f536, %f587, %f1152;
	fma.rn.f32 	%f664, %f536, %f588, %f1205;
	fma.rn.f32 	%f665, %f537, %f587, %f1144;
	fma.rn.f32 	%f666, %f537, %f588, %f1213;
	fma.rn.f32 	%f667, %f538, %f587, %f1136;
	fma.rn.f32 	%f668, %f538, %f588, %f1221;
	fma.rn.f32 	%f669, %f539, %f587, %f1128;
	fma.rn.f32 	%f670, %f539, %f588, %f1229;
	fma.rn.f32 	%f671, %f540, %f587, %f1120;
	fma.rn.f32 	%f672, %f540, %f588, %f1237;
	fma.rn.f32 	%f673, %f541, %f587, %f1175;
	fma.rn.f32 	%f674, %f541, %f588, %f1182;
	fma.rn.f32 	%f675, %f542, %f587, %f1167;
	fma.rn.f32 	%f676, %f542, %f588, %f1190;
	fma.rn.f32 	%f677, %f543, %f587, %f1159;
	fma.rn.f32 	%f678, %f543, %f588, %f1198;
	fma.rn.f32 	%f679, %f544, %f587, %f1151;
	fma.rn.f32 	%f680, %f544, %f588, %f1206;
	fma.rn.f32 	%f681, %f545, %f587, %f1143;
	fma.rn.f32 	%f682, %f545, %f588, %f1214;
	fma.rn.f32 	%f683, %f546, %f587, %f1135;
	fma.rn.f32 	%f684, %f546, %f588, %f1222;
	fma.rn.f32 	%f685, %f547, %f587, %f1127;
	fma.rn.f32 	%f686, %f547, %f588, %f1230;
	fma.rn.f32 	%f687, %f548, %f587, %f1119;
	fma.rn.f32 	%f688, %f548, %f588, %f1238;
	fma.rn.f32 	%f689, %f549, %f587, %f1174;
	fma.rn.f32 	%f690, %f549, %f588, %f1183;
	fma.rn.f32 	%f691, %f550, %f587, %f1166;
	fma.rn.f32 	%f692, %f550, %f588, %f1191;
	fma.rn.f32 	%f693, %f551, %f587, %f1158;
	fma.rn.f32 	%f694, %f551, %f588, %f1199;
	fma.rn.f32 	%f695, %f552, %f587, %f1150;
	fma.rn.f32 	%f696, %f552, %f588, %f1207;
	fma.rn.f32 	%f697, %f553, %f587, %f1142;
	fma.rn.f32 	%f698, %f553, %f588, %f1215;
	fma.rn.f32 	%f699, %f554, %f587, %f1134;
	fma.rn.f32 	%f700, %f554, %f588, %f1223;
	fma.rn.f32 	%f701, %f555, %f587, %f1126;
	fma.rn.f32 	%f702, %f555, %f588, %f1231;
	fma.rn.f32 	%f703, %f556, %f587, %f1118;
	fma.rn.f32 	%f704, %f556, %f588, %f1239;
	fma.rn.f32 	%f705, %f557, %f587, %f1173;
	fma.rn.f32 	%f706, %f557, %f588, %f1184;
	fma.rn.f32 	%f707, %f558, %f587, %f1165;
	fma.rn.f32 	%f708, %f558, %f588, %f1192;
	fma.rn.f32 	%f709, %f559, %f587, %f1157;
	fma.rn.f32 	%f710, %f559, %f588, %f1200;
	fma.rn.f32 	%f711, %f560, %f587, %f1149;
	fma.rn.f32 	%f712, %f560, %f588, %f1208;
	fma.rn.f32 	%f713, %f561, %f587, %f1141;
	fma.rn.f32 	%f714, %f561, %f588, %f1216;
	fma.rn.f32 	%f715, %f562, %f587, %f1133;
	fma.rn.f32 	%f716, %f562, %f588, %f1224;
	fma.rn.f32 	%f717, %f563, %f587, %f1125;
	fma.rn.f32 	%f718, %f563, %f588, %f1232;
	fma.rn.f32 	%f719, %f564, %f587, %f1117;
	fma.rn.f32 	%f720, %f564, %f588, %f1240;
	fma.rn.f32 	%f721, %f541, %f583, %f593;
	fma.rn.f32 	%f722, %f541, %f584, %f594;
	fma.rn.f32 	%f723, %f542, %f583, %f595;
	fma.rn.f32 	%f724, %f542, %f584, %f596;
	fma.rn.f32 	%f725, %f543, %f583, %f597;
	fma.rn.f32 	%f726, %f543, %f584, %f598;
	fma.rn.f32 	%f727, %f544, %f583, %f599;
	fma.rn.f32 	%f728, %f544, %f584, %f600;
	fma.rn.f32 	%f729, %f545, %f583, %f601;
	fma.rn.f32 	%f730, %f545, %f584, %f602;
	fma.rn.f32 	%f731, %f546, %f583, %f603;
	fma.rn.f32 	%f732, %f546, %f584, %f604;
	fma.rn.f32 	%f733, %f547, %f583, %f605;
	fma.rn.f32 	%f734, %f547, %f584, %f606;
	fma.rn.f32 	%f735, %f548, %f583, %f607;
	fma.rn.f32 	%f736, %f548, %f584, %f608;
	fma.rn.f32 	%f737, %f549, %f583, %f609;
	fma.rn.f32 	%f738, %f549, %f584, %f610;
	fma.rn.f32 	%f739, %f550, %f583, %f611;
	fma.rn.f32 	%f740, %f550, %f584, %f612;
	fma.rn.f32 	%f741, %f551, %f583, %f613;
	fma.rn.f32 	%f742, %f551, %f584, %f614;
	fma.rn.f32 	%f743, %f552, %f583, %f615;
	fma.rn.f32 	%f744, %f552, %f584, %f616;
	fma.rn.f32 	%f745, %f553, %f583, %f617;
	fma.rn.f32 	%f746, %f553, %f584, %f618;
	fma.rn.f32 	%f747, %f554, %f583, %f619;
	fma.rn.f32 	%f748, %f554, %f584, %f620;
	fma.rn.f32 	%f749, %f555, %f583, %f621;
	fma.rn.f32 	%f750, %f555, %f584, %f622;
	fma.rn.f32 	%f751, %f556, %f583, %f623;
	fma.rn.f32 	%f752, %f556, %f584, %f624;
	fma.rn.f32 	%f753, %f557, %f583, %f625;
	fma.rn.f32 	%f754, %f557, %f584, %f626;
	fma.rn.f32 	%f755, %f558, %f583, %f627;
	fma.rn.f32 	%f756, %f558, %f584, %f628;
	fma.rn.f32 	%f757, %f559, %f583, %f629;
	fma.rn.f32 	%f758, %f559, %f584, %f630;
	fma.rn.f32 	%f759, %f560, %f583, %f631;
	fma.rn.f32 	%f760, %f560, %f584, %f632;
	fma.rn.f32 	%f761, %f561, %f583, %f633;
	fma.rn.f32 	%f762, %f561, %f584, %f634;
	fma.rn.f32 	%f763, %f562, %f583, %f635;
	fma.rn.f32 	%f764, %f562, %f584, %f636;
	fma.rn.f32 	%f765, %f563, %f583, %f637;
	fma.rn.f32 	%f766, %f563, %f584, %f638;
	fma.rn.f32 	%f767, %f564, %f583, %f639;
	fma.rn.f32 	%f768, %f564, %f584, %f640;
	fma.rn.f32 	%f769, %f565, %f583, %f641;
	fma.rn.f32 	%f770, %f565, %f584, %f642;
	fma.rn.f32 	%f771, %f566, %f583, %f643;
	fma.rn.f32 	%f772, %f566, %f584, %f644;
	fma.rn.f32 	%f773, %f567, %f583, %f645;
	fma.rn.f32 	%f774, %f567, %f584, %f646;
	fma.rn.f32 	%f775, %f568, %f583, %f647;
	fma.rn.f32 	%f776, %f568, %f584, %f648;
	fma.rn.f32 	%f777, %f569, %f583, %f649;
	fma.rn.f32 	%f778, %f569, %f584, %f650;
	fma.rn.f32 	%f779, %f570, %f583, %f651;
	fma.rn.f32 	%f780, %f570, %f584, %f652;
	fma.rn.f32 	%f781, %f571, %f583, %f653;
	fma.rn.f32 	%f782, %f571, %f584, %f654;
	fma.rn.f32 	%f783, %f572, %f583, %f655;
	fma.rn.f32 	%f784, %f572, %f584, %f656;
	fma.rn.f32 	%f785, %f541, %f589, %f657;
	fma.rn.f32 	%f786, %f541, %f590, %f658;
	fma.rn.f32 	%f787, %f542, %f589, %f659;
	fma.rn.f32 	%f788, %f542, %f590, %f660;
	fma.rn.f32 	%f789, %f543, %f589, %f661;
	fma.rn.f32 	%f790, %f543, %f590, %f662;
	fma.rn.f32 	%f791, %f544, %f589, %f663;
	fma.rn.f32 	%f792, %f544, %f590, %f664;
	fma.rn.f32 	%f793, %f545, %f589, %f665;
	fma.rn.f32 	%f794, %f545, %f590, %f666;
	fma.rn.f32 	%f795, %f546, %f589, %f667;
	fma.rn.f32 	%f796, %f546, %f590, %f668;
	fma.rn.f32 	%f797, %f547, %f589, %f669;
	fma.rn.f32 	%f798, %f547, %f590, %f670;
	fma.rn.f32 	%f799, %f548, %f589, %f671;
	fma.rn.f32 	%f800, %f548, %f590, %f672;
	fma.rn.f32 	%f801, %f549, %f589, %f673;
	fma.rn.f32 	%f802, %f549, %f590, %f674;
	fma.rn.f32 	%f803, %f550, %f589, %f675;
	fma.rn.f32 	%f804, %f550, %f590, %f676;
	fma.rn.f32 	%f805, %f551, %f589, %f677;
	fma.rn.f32 	%f806, %f551, %f590, %f678;
	fma.rn.f32 	%f807, %f552, %f589, %f679;
	fma.rn.f32 	%f808, %f552, %f590, %f680;
	fma.rn.f32 	%f809, %f553, %f589, %f681;
	fma.rn.f32 	%f810, %f553, %f590, %f682;
	fma.rn.f32 	%f811, %f554, %f589, %f683;
	fma.rn.f32 	%f812, %f554, %f590, %f684;
	fma.rn.f32 	%f813, %f555, %f589, %f685;
	fma.rn.f32 	%f814, %f555, %f590, %f686;
	fma.rn.f32 	%f815, %f556, %f589, %f687;
	fma.rn.f32 	%f816, %f556, %f590, %f688;
	fma.rn.f32 	%f817, %f557, %f589, %f689;
	fma.rn.f32 	%f818, %f557, %f590, %f690;
	fma.rn.f32 	%f819, %f558, %f589, %f691;
	fma.rn.f32 	%f820, %f558, %f590, %f692;
	fma.rn.f32 	%f821, %f559, %f589, %f693;
	fma.rn.f32 	%f822, %f559, %f590, %f694;
	fma.rn.f32 	%f823, %f560, %f589, %f695;
	fma.rn.f32 	%f824, %f560, %f590, %f696;
	fma.rn.f32 	%f825, %f561, %f589, %f697;
	fma.rn.f32 	%f826, %f561, %f590, %f698;
	fma.rn.f32 	%f827, %f562, %f589, %f699;
	fma.rn.f32 	%f828, %f562, %f590, %f700;
	fma.rn.f32 	%f829, %f563, %f589, %f701;
	fma.rn.f32 	%f830, %f563, %f590, %f702;
	fma.rn.f32 	%f831, %f564, %f589, %f703;
	fma.rn.f32 	%f832, %f564, %f590, %f704;
	fma.rn.f32 	%f833, %f565, %f589, %f705;
	fma.rn.f32 	%f834, %f565, %f590, %f706;
	fma.rn.f32 	%f835, %f566, %f589, %f707;
	fma.rn.f32 	%f836, %f566, %f590, %f708;
	fma.rn.f32 	%f837, %f567, %f589, %f709;
	fma.rn.f32 	%f838, %f567, %f590, %f710;
	fma.rn.f32 	%f839, %f568, %f589, %f711;
	fma.rn.f32 	%f840, %f568, %f590, %f712;
	fma.rn.f32 	%f841, %f569, %f589, %f713;
	fma.rn.f32 	%f842, %f569, %f590, %f714;
	fma.rn.f32 	%f843, %f570, %f589, %f715;
	fma.rn.f32 	%f844, %f570, %f590, %f716;
	fma.rn.f32 	%f845, %f571, %f589, %f717;
	fma.rn.f32 	%f846, %f571, %f590, %f718;
	fma.rn.f32 	%f847, %f572, %f589, %f719;
	fma.rn.f32 	%f848, %f572, %f590, %f720;
	fma.rn.f32 	%f1180, %f549, %f585, %f721;
	fma.rn.f32 	%f1116, %f549, %f586, %f722;
	fma.rn.f32 	%f1172, %f550, %f585, %f723;
	fma.rn.f32 	%f1185, %f550, %f586, %f724;
	fma.rn.f32 	%f1164, %f551, %f585, %f725;
	fma.rn.f32 	%f1193, %f551, %f586, %f726;
	fma.rn.f32 	%f1156, %f552, %f585, %f727;
	fma.rn.f32 	%f1201, %f552, %f586, %f728;
	fma.rn.f32 	%f1148, %f553, %f585, %f729;
	fma.rn.f32 	%f1209, %f553, %f586, %f730;
	fma.rn.f32 	%f1140, %f554, %f585, %f731;
	fma.rn.f32 	%f1217, %f554, %f586, %f732;
	fma.rn.f32 	%f1132, %f555, %f585, %f733;
	fma.rn.f32 	%f1225, %f555, %f586, %f734;
	fma.rn.f32 	%f1124, %f556, %f585, %f735;
	fma.rn.f32 	%f1233, %f556, %f586, %f736;
	fma.rn.f32 	%f1179, %f557, %f585, %f737;
	fma.rn.f32 	%f1115, %f557, %f586, %f738;
	fma.rn.f32 	%f1171, %f558, %f585, %f739;
	fma.rn.f32 	%f1186, %f558, %f586, %f740;
	fma.rn.f32 	%f1163, %f559, %f585, %f741;
	fma.rn.f32 	%f1194, %f559, %f586, %f742;
	fma.rn.f32 	%f1155, %f560, %f585, %f743;
	fma.rn.f32 	%f1202, %f560, %f586, %f744;
	fma.rn.f32 	%f1147, %f561, %f585, %f745;
	fma.rn.f32 	%f1210, %f561, %f586, %f746;
	fma.rn.f32 	%f1139, %f562, %f585, %f747;
	fma.rn.f32 	%f1218, %f562, %f586, %f748;
	fma.rn.f32 	%f1131, %f563, %f585, %f749;
	fma.rn.f32 	%f1226, %f563, %f586, %f750;
	fma.rn.f32 	%f1123, %f564, %f585, %f751;
	fma.rn.f32 	%f1234, %f564, %f586, %f752;
	fma.rn.f32 	%f1178, %f565, %f585, %f753;
	fma.rn.f32 	%f1114, %f565, %f586, %f754;
	fma.rn.f32 	%f1170, %f566, %f585, %f755;
	fma.rn.f32 	%f1187, %f566, %f586, %f756;
	fma.rn.f32 	%f1162, %f567, %f585, %f757;
	fma.rn.f32 	%f1195, %f567, %f586, %f758;
	fma.rn.f32 	%f1154, %f568, %f585, %f759;
	fma.rn.f32 	%f1203, %f568, %f586, %f760;
	fma.rn.f32 	%f1146, %f569, %f585, %f761;
	fma.rn.f32 	%f1211, %f569, %f586, %f762;
	fma.rn.f32 	%f1138, %f570, %f585, %f763;
	fma.rn.f32 	%f1219, %f570, %f586, %f764;
	fma.rn.f32 	%f1130, %f571, %f585, %f765;
	fma.rn.f32 	%f1227, %f571, %f586, %f766;
	fma.rn.f32 	%f1122, %f572, %f585, %f767;
	fma.rn.f32 	%f1235, %f572, %f586, %f768;
	fma.rn.f32 	%f1177, %f573, %f585, %f769;
	fma.rn.f32 	%f1113, %f573, %f586, %f770;
	fma.rn.f32 	%f1169, %f574, %f585, %f771;
	fma.rn.f32 	%f1188, %f574, %f586, %f772;
	fma.rn.f32 	%f1161, %f575, %f585, %f773;
	fma.rn.f32 	%f1196, %f575, %f586, %f774;
	fma.rn.f32 	%f1153, %f576, %f585, %f775;
	fma.rn.f32 	%f1204, %f576, %f586, %f776;
	fma.rn.f32 	%f1145, %f577, %f585, %f777;
	fma.rn.f32 	%f1212, %f577, %f586, %f778;
	fma.rn.f32 	%f1137, %f578, %f585, %f779;
	fma.rn.f32 	%f1220, %f578, %f586, %f780;
	fma.rn.f32 	%f1129, %f579, %f585, %f781;
	fma.rn.f32 	%f1228, %f579, %f586, %f782;
	fma.rn.f32 	%f1121, %f580, %f585, %f783;
	fma.rn.f32 	%f1236, %f580, %f586, %f784;
	fma.rn.f32 	%f1176, %f549, %f591, %f785;
	fma.rn.f32 	%f1181, %f549, %f592, %f786;
	fma.rn.f32 	%f1168, %f550, %f591, %f787;
	fma.rn.f32 	%f1189, %f550, %f592, %f788;
	fma.rn.f32 	%f1160, %f551, %f591, %f789;
	fma.rn.f32 	%f1197, %f551, %f592, %f790;
	fma.rn.f32 	%f1152, %f552, %f591, %f791;
	fma.rn.f32 	%f1205, %f552, %f592, %f792;
	fma.rn.f32 	%f1144, %f553, %f591, %f793;
	fma.rn.f32 	%f1213, %f553, %f592, %f794;
	fma.rn.f32 	%f1136, %f554, %f591, %f795;
	fma.rn.f32 	%f1221, %f554, %f592, %f796;
	fma.rn.f32 	%f1128, %f555, %f591, %f797;
	fma.rn.f32 	%f1229, %f555, %f592, %f798;
	fma.rn.f32 	%f1120, %f556, %f591, %f799;
	fma.rn.f32 	%f1237, %f556, %f592, %f800;
	fma.rn.f32 	%f1175, %f557, %f591, %f801;
	fma.rn.f32 	%f1182, %f557, %f592, %f802;
	fma.rn.f32 	%f1167, %f558, %f591, %f803;
	fma.rn.f32 	%f1190, %f558, %f592, %f804;
	fma.rn.f32 	%f1159, %f559, %f591, %f805;
	fma.rn.f32 	%f1198, %f559, %f592, %f806;
	fma.rn.f32 	%f1151, %f560, %f591, %f807;
	fma.rn.f32 	%f1206, %f560, %f592, %f808;
	fma.rn.f32 	%f1143, %f561, %f591, %f809;
	fma.rn.f32 	%f1214, %f561, %f592, %f810;
	fma.rn.f32 	%f1135, %f562, %f591, %f811;
	fma.rn.f32 	%f1222, %f562, %f592, %f812;
	fma.rn.f32 	%f1127, %f563, %f591, %f813;
	fma.rn.f32 	%f1230, %f563, %f592, %f814;
	fma.rn.f32 	%f1119, %f564, %f591, %f815;
	fma.rn.f32 	%f1238, %f564, %f592, %f816;
	fma.rn.f32 	%f1174, %f565, %f591, %f817;
	fma.rn.f32 	%f1183, %f565, %f592, %f818;
	fma.rn.f32 	%f1166, %f566, %f591, %f819;
	fma.rn.f32 	%f1191, %f566, %f592, %f820;
	fma.rn.f32 	%f1158, %f567, %f591, %f821;
	fma.rn.f32 	%f1199, %f567, %f592, %f822;
	fma.rn.f32 	%f1150, %f568, %f591, %f823;
	fma.rn.f32 	%f1207, %f568, %f592, %f824;
	fma.rn.f32 	%f1142, %f569, %f591, %f825;
	fma.rn.f32 	%f1215, %f569, %f592, %f826;
	fma.rn.f32 	%f1134, %f570, %f591, %f827;
	fma.rn.f32 	%f1223, %f570, %f592, %f828;
	fma.rn.f32 	%f1126, %f571, %f591, %f829;
	fma.rn.f32 	%f1231, %f571, %f592, %f830;
	fma.rn.f32 	%f1118, %f572, %f591, %f831;
	fma.rn.f32 	%f1239, %f572, %f592, %f832;
	fma.rn.f32 	%f1173, %f573, %f591, %f833;
	fma.rn.f32 	%f1184, %f573, %f592, %f834;
	fma.rn.f32 	%f1165, %f574, %f591, %f835;
	fma.rn.f32 	%f1192, %f574, %f592, %f836;
	fma.rn.f32 	%f1157, %f575, %f591, %f837;
	fma.rn.f32 	%f1200, %f575, %f592, %f838;
	fma.rn.f32 	%f1149, %f576, %f591, %f839;
	fma.rn.f32 	%f1208, %f576, %f592, %f840;
	fma.rn.f32 	%f1141, %f577, %f591, %f841;
	fma.rn.f32 	%f1216, %f577, %f592, %f842;
	fma.rn.f32 	%f1133, %f578, %f591, %f843;
	fma.rn.f32 	%f1224, %f578, %f592, %f844;
	fma.rn.f32 	%f1125, %f579, %f591, %f845;
	fma.rn.f32 	%f1232, %f579, %f592, %f846;
	fma.rn.f32 	%f1117, %f580, %f591, %f847;
	fma.rn.f32 	%f1240, %f580, %f592, %f848;
	add.s32 	%r355, %r355, 1;
	setp.ne.s32 	%p79, %r355, 3;
	@%p79 bra 	$L__BB0_36;
	mov.b32 	%r354, 1;
	mov.pred 	%p82, 0;
	@%p3 bra 	$L__BB0_35;
	add.s32 	%r352, %r352, 1;
	setp.ne.s32 	%p81, %r352, 32;
	@%p81 bra 	$L__BB0_1;
	ld.param.u64 	%rd35, [default_function_kernel0_param_2];
	cvta.to.global.u64 	%rd25, %rd35;
	mov.u32 	%r339, %ctaid.z;
	mov.u32 	%r340, %tid.z;
	mul.lo.s32 	%r341, %r340, 100352;
	mov.u32 	%r342, %tid.y;
	mov.u32 	%r343, %tid.x;
	or.b32  	%r344, %r341, %r343;
	mad.lo.s32 	%r345, %r339, 802816, %r344;
	mov.u32 	%r346, %ctaid.y;
	mad.lo.s32 	%r347, %r346, 12544, %r345;
	mad.lo.s32 	%r348, %r342, 896, %r347;
	mov.u32 	%r349, %ctaid.x;
	shl.b32 	%r350, %r349, 4;
	add.s32 	%r351, %r348, %r350;
	mul.wide.u32 	%rd26, %r351, 4;
	add.s64 	%rd27, %rd25, %rd26;
	st.global.f32 	[%rd27], %f1180;
	st.global.f32 	[%rd27+1605632], %f1116;
	st.global.f32 	[%rd27+8], %f1172;
	st.global.f32 	[%rd27+1605640], %f1185;
	st.global.f32 	[%rd27+16], %f1164;
	st.global.f32 	[%rd27+1605648], %f1193;
	st.global.f32 	[%rd27+24], %f1156;
	st.global.f32 	[%rd27+1605656], %f1201;
	st.global.f32 	[%rd27+32], %f1148;
	st.global.f32 	[%rd27+1605664], %f1209;
	st.global.f32 	[%rd27+40], %f1140;
	st.global.f32 	[%rd27+1605672], %f1217;
	st.global.f32 	[%rd27+48], %f1132;
	st.global.f32 	[%rd27+1605680], %f1225;
	st.global.f32 	[%rd27+56], %f1124;
	st.global.f32 	[%rd27+1605688], %f1233;
	st.global.f32 	[%rd27+896], %f1179;
	st.global.f32 	[%rd27+1606528], %f1115;
	st.global.f32 	[%rd27+904], %f1171;
	st.global.f32 	[%rd27+1606536], %f1186;
	st.global.f32 	[%rd27+912], %f1163;
	st.global.f32 	[%rd27+1606544], %f1194;
	st.global.f32 	[%rd27+920], %f1155;
	st.global.f32 	[%rd27+1606552], %f1202;
	st.global.f32 	[%rd27+928], %f1147;
	st.global.f32 	[%rd27+1606560], %f1210;
	st.global.f32 	[%rd27+936], %f1139;
	st.global.f32 	[%rd27+1606568], %f1218;
	st.global.f32 	[%rd27+944], %f1131;
	st.global.f32 	[%rd27+1606576], %f1226;
	st.global.f32 	[%rd27+952], %f1123;
	st.global.f32 	[%rd27+1606584], %f1234;
	st.global.f32 	[%rd27+1792], %f1178;
	st.global.f32 	[%rd27+1607424], %f1114;
	st.global.f32 	[%rd27+1800], %f1170;
	st.global.f32 	[%rd27+1607432], %f1187;
	st.global.f32 	[%rd27+1808], %f1162;
	st.global.f32 	[%rd27+1607440], %f1195;
	st.global.f32 	[%rd27+1816], %f1154;
	st.global.f32 	[%rd27+1607448], %f1203;
	st.global.f32 	[%rd27+1824], %f1146;
	st.global.f32 	[%rd27+1607456], %f1211;
	st.global.f32 	[%rd27+1832], %f1138;
	st.global.f32 	[%rd27+1607464], %f1219;
	st.global.f32 	[%rd27+1840], %f1130;
	st.global.f32 	[%rd27+1607472], %f1227;
	st.global.f32 	[%rd27+1848], %f1122;
	st.global.f32 	[%rd27+1607480], %f1235;
	st.global.f32 	[%rd27+2688], %f1177;
	st.global.f32 	[%rd27+1608320], %f1113;
	st.global.f32 	[%rd27+2696], %f1169;
	st.global.f32 	[%rd27+1608328], %f1188;
	st.global.f32 	[%rd27+2704], %f1161;
	st.global.f32 	[%rd27+1608336], %f1196;
	st.global.f32 	[%rd27+2712], %f1153;
	st.global.f32 	[%rd27+1608344], %f1204;
	st.global.f32 	[%rd27+2720], %f1145;
	st.global.f32 	[%rd27+1608352], %f1212;
	st.global.f32 	[%rd27+2728], %f1137;
	st.global.f32 	[%rd27+1608360], %f1220;
	st.global.f32 	[%rd27+2736], %f1129;
	st.global.f32 	[%rd27+1608368], %f1228;
	st.global.f32 	[%rd27+2744], %f1121;
	st.global.f32 	[%rd27+1608376], %f1236;
	st.global.f32 	[%rd27+200704], %f1176;
	st.global.f32 	[%rd27+1806336], %f1181;
	st.global.f32 	[%rd27+200712], %f1168;
	st.global.f32 	[%rd27+1806344], %f1189;
	st.global.f32 	[%rd27+200720], %f1160;
	st.global.f32 	[%rd27+1806352], %f1197;
	st.global.f32 	[%rd27+200728], %f1152;
	st.global.f32 	[%rd27+1806360], %f1205;
	st.global.f32 	[%rd27+200736], %f1144;
	st.global.f32 	[%rd27+1806368], %f1213;
	st.global.f32 	[%rd27+200744], %f1136;
	st.global.f32 	[%rd27+1806376], %f1221;
	st.global.f32 	[%rd27+200752], %f1128;
	st.global.f32 	[%rd27+1806384], %f1229;
	st.global.f32 	[%rd27+200760], %f1120;
	st.global.f32 	[%rd27+1806392], %f1237;
	st.global.f32 	[%rd27+201600], %f1175;
	st.global.f32 	[%rd27+1807232], %f1182;
	st.global.f32 	[%rd27+201608], %f1167;
	st.global.f32 	[%rd27+1807240], %f1190;
	st.global.f32 	[%rd27+201616], %f1159;
	st.global.f32 	[%rd27+1807248], %f1198;
	st.global.f32 	[%rd27+201624], %f1151;
	st.global.f32 	[%rd27+1807256], %f1206;
	st.global.f32 	[%rd27+201632], %f1143;
	st.global.f32 	[%rd27+1807264], %f1214;
	st.global.f32 	[%rd27+201640], %f1135;
	st.global.f32 	[%rd27+1807272], %f1222;
	st.global.f32 	[%rd27+201648], %f1127;
	st.global.f32 	[%rd27+1807280], %f1230;
	st.global.f32 	[%rd27+201656], %f1119;
	st.global.f32 	[%rd27+1807288], %f1238;
	st.global.f32 	[%rd27+202496], %f1174;
	st.global.f32 	[%rd27+1808128], %f1183;
	st.global.f32 	[%rd27+202504], %f1166;
	st.global.f32 	[%rd27+1808136], %f1191;
	st.global.f32 	[%rd27+202512], %f1158;
	st.global.f32 	[%rd27+1808144], %f1199;
	st.global.f32 	[%rd27+202520], %f1150;
	st.global.f32 	[%rd27+1808152], %f1207;
	st.global.f32 	[%rd27+202528], %f1142;
	st.global.f32 	[%rd27+1808160], %f1215;
	st.global.f32 	[%rd27+202536], %f1134;
	st.global.f32 	[%rd27+1808168], %f1223;
	st.global.f32 	[%rd27+202544], %f1126;
	st.global.f32 	[%rd27+1808176], %f1231;
	st.global.f32 	[%rd27+202552], %f1118;
	st.global.f32 	[%rd27+1808184], %f1239;
	st.global.f32 	[%rd27+203392], %f1173;
	st.global.f32 	[%rd27+1809024], %f1184;
	st.global.f32 	[%rd27+203400], %f1165;
	st.global.f32 	[%rd27+1809032], %f1192;
	st.global.f32 	[%rd27+203408], %f1157;
	st.global.f32 	[%rd27+1809040], %f1200;
	st.global.f32 	[%rd27+203416], %f1149;
	st.global.f32 	[%rd27+1809048], %f1208;
	st.global.f32 	[%rd27+203424], %f1141;
	st.global.f32 	[%rd27+1809056], %f1216;
	st.global.f32 	[%rd27+203432], %f1133;
	st.global.f32 	[%rd27+1809064], %f1224;
	st.global.f32 	[%rd27+203440], %f1125;
	st.global.f32 	[%rd27+1809072], %f1232;
	st.global.f32 	[%rd27+203448], %f1117;
	st.global.f32 	[%rd27+1809080], %f1240;
	ret;

}
	// .globl	_Z9transformPfS_
.visible .entry _Z9transformPfS_(
	.param .u64 .ptr .align 1 _Z9transformPfS__param_0,
	.param .u64 .ptr .align 1 _Z9transformPfS__param_1
)
{
	.reg .pred 	%p<7>;
	.reg .b16 	%rs<10>;
	.reg .b32 	%r<43>;
	.reg .b32 	%f<2>;
	.reg .b64 	%rd<9>;

	ld.param.u64 	%rd3, [_Z9transformPfS__param_0];
	ld.param.u64 	%rd4, [_Z9transformPfS__param_1];
	mov.u32 	%r21, %ctaid.x;
	mov.u32 	%r1, %ntid.x;
	mov.u32 	%r22, %tid.x;
	mad.lo.s32 	%r38, %r21, %r1, %r22;
	setp.gt.u32 	%p1, %r38, 3211263;
	@%p1 bra 	$L__BB1_9;
	mov.u32 	%r23, %nctaid.x;
	mul.lo.s32 	%r3, %r23, %r1;
	cvta.to.global.u64 	%rd1, %rd3;
	cvta.to.global.u64 	%rd2, %rd4;
$L__BB1_2:
	mul.wide.u32 	%rd5, %r38, 4;
	add.s64 	%rd6, %rd1, %rd5;
	ld.global.f32 	%f1, [%rd6];
	mul.hi.u32 	%r24, %r38, 1402438301;
	shr.u32 	%r25, %r24, 14;
	mul.lo.s32 	%r26, %r25, 50176;
	sub.s32 	%r27, %r38, %r26;
	cvt.u16.u32 	%rs1, %r27;
	shr.u16 	%rs2, %rs1, 5;
	mul.hi.u16 	%rs3, %rs2, 9363;
	cvt.u32.u16 	%r5, %rs3;
	add.s32 	%r28, %r5, 1;
	mul.lo.s16 	%rs4, %rs3, 224;
	sub.s16 	%rs5, %rs1, %rs4;
	add.s16 	%rs6, %rs5, 1;
	cvt.u32.u16 	%r6, %rs6;
	shr.u32 	%r29, %r28, 2;
	min.u32 	%r39, %r29, 55;
	and.b16  	%rs7, %rs6, 255;
	mul.lo.s16 	%rs8, %rs7, 171;
	shr.u16 	%rs9, %rs8, 10;
	cvt.u32.u16 	%r8, %rs9;
	mul.wide.u16 	%r30, %rs9, 42;
	mad.lo.s32 	%r31, %r25, 102144, %r30;
	mul.wide.u16 	%r32, %rs3, 8;
	add.s32 	%r33, %r31, %r32;
	add.s32 	%r9, %r33, %r6;
	mul.wide.u16 	%r10, %rs9, 6;
$L__BB1_3:
	shl.b32 	%r34, %r39, 2;
	add.s32 	%r35, %r34, 5;
	setp.le.u32 	%p2, %r35, %r5;
	@%p2 bra 	$L__BB1_8;
	mad.lo.s32 	%r41, %r39, 1792, %r9;
	mov.u32 	%r40, %r10;
	mov.u32 	%r42, %r8;
$L__BB1_5:
	add.s32 	%r16, %r40, -6;
	add.s32 	%r36, %r40, 8;
	setp.le.u32 	%p3, %r36, %r6;
	@%p3 bra 	$L__BB1_7;
	add.s32 	%r37, %r41, 8;
	mul.wide.u32 	%rd7, %r37, 4;
	add.s64 	%rd8, %rd2, %rd7;
	st.global.f32 	[%rd8], %f1;
	setp.gt.s32 	%p4, %r42, 0;
	add.s32 	%r42, %r42, -1;
	add.s32 	%r41, %r41, -42;
	mov.u32 	%r40, %r16;
	@%p4 bra 	$L__BB1_5;
$L__BB1_7:
	add.s32 	%r19, %r39, -1;
	setp.gt.s32 	%p5, %r39, 0;
	mov.u32 	%r39, %r19;
	@%p5 bra 	$L__BB1_3;
$L__BB1_8:
	add.s32 	%r38, %r38, %r3;
	setp.lt.u32 	%p6, %r38, 3211264;
	@%p6 bra 	$L__BB1_2;
$L__BB1_9:
	ret;

}
	// .globl	_Z6conv2dPfPKfS_
.visible .entry _Z6conv2dPfPKfS_(
	.param .u64 .ptr .align 1 _Z6conv2dPfPKfS__param_0,
	.param .u64 .ptr .align 1 _Z6conv2dPfPKfS__param_1,
	.param .u64 .ptr .align 1 _Z6conv2dPfPKfS__param_2
)
{
	.reg .pred 	%p<16>;
	.reg .b32 	%r<78>;
	.reg .b32 	%f<621>;
	.reg .b64 	%rd<72>;
	// demoted variable
	.shared .align 4 .b8 _ZZ6conv2dPfPKfS_E5input[3072];
	ld.param.u64 	%rd9, [_Z6conv2dPfPKfS__param_0];
	mov.u32 	%r1, %ctaid.x;
	mul.hi.u32 	%r31, %r1, -161464935;
	shr.u32 	%r2, %r31, 11;
	mad.lo.s32 	%r3, %r2, -2128, %r1;
	shr.u32 	%r32, %r3, 1;
	mul.hi.u32 	%r33, %r32, 1808407283;
	shr.u32 	%r34, %r33, 3;
	mul.lo.s32 	%r35, %r34, 38;
	sub.s32 	%r4, %r3, %r35;
	mul.lo.s32 	%r5, %r4, 6;
	mov.u32 	%r36, %tid.x;
	shr.u32 	%r73, %r36, 5;
	and.b32  	%r7, %r36, 31;
	shl.b32 	%r8, %r2, 4;
	setp.gt.u32 	%p2, %r36, 511;
	add.s32 	%r72, %r73, %r8;
	setp.gt.u32 	%p3, %r72, 63;
	or.pred  	%p4, %p2, %p3;
	@%p4 bra 	$L__BB2_5;
	mov.u32 	%r38, %ntid.x;
	shr.u32 	%r10, %r38, 5;
	shl.b32 	%r39, %r7, 2;
	mov.u32 	%r40, _ZZ6conv2dPfPKfS_E5input;
	add.s32 	%r11, %r40, %r39;
	mad.lo.s32 	%r41, %r1, 48, %r7;
	mul.lo.s32 	%r42, %r2, 102144;
	sub.s32 	%r12, %r41, %r42;
	cvta.to.global.u64 	%rd1, %rd9;
$L__BB2_2:
	mad.lo.s32 	%r75, %r73, 192, %r11;
	mad.lo.s32 	%r74, %r72, 102144, %r12;
	mov.u32 	%r76, %r7;
$L__BB2_3:
	mul.wide.u32 	%rd12, %r74, 4;
	add.s64 	%rd13, %rd1, %rd12;
	ld.global.nc.f32 	%f49, [%rd13];
	st.shared.f32 	[%r75], %f49;
	add.s32 	%r20, %r76, 32;
	add.s32 	%r75, %r75, 128;
	add.s32 	%r74, %r74, 32;
	setp.lt.u32 	%p5, %r76, 16;
	mov.u32 	%r76, %r20;
	@%p5 bra 	$L__BB2_3;
	add.s32 	%r73, %r73, %r10;
	setp.lt.u32 	%p6, %r73, 16;
	add.s32 	%r72, %r73, %r8;
	setp.lt.u32 	%p7, %r72, 64;
	and.pred  	%p8, %p6, %p7;
	@%p8 bra 	$L__BB2_2;
$L__BB2_5:
	bar.sync 	0;
	mov.b32 	%r77, 0;
	mov.f32 	%f597, 0f00000000;
	mov.u32 	%r55, _ZZ6conv2dPfPKfS_E5input;
	mov.f32 	%f598, %f597;
	mov.f32 	%f599, %f597;
	mov.f32 	%f600, %f597;
	mov.f32 	%f601, %f597;
	mov.f32 	%f602, %f597;
	mov.f32 	%f603, %f597;
	mov.f32 	%f604, %f597;
	mov.f32 	%f605, %f597;
	mov.f32 	%f606, %f597;
	mov.f32 	%f607, %f597;
	mov.f32 	%f608, %f597;
	mov.f32 	%f609, %f597;
	mov.f32 	%f610, %f597;
	mov.f32 	%f611, %f597;
	mov.f32 	%f612, %f597;
	mov.f32 	%f613, %f597;
	mov.f32 	%f614, %f597;
	mov.f32 	%f615, %f597;
	mov.f32 	%f616, %f597;
	mov.f32 	%f617, %f597;
	mov.f32 	%f618, %f597;
	mov.f32 	%f619, %f597;
	mov.f32 	%f620, %f597;
$L__BB2_6:
	.pragma "nounroll";
	ld.param.u64 	%rd68, [_Z6conv2dPfPKfS__param_1];
	add.s32 	%r45, %r77, %r8;
	mad.lo.s32 	%r46, %r45, 288, %r36;
	cvta.to.global.u64 	%rd14, %rd68;
	mul.wide.u32 	%rd15, %r46, 4;
	add.s64 	%rd16, %rd14, %rd15;
	ld.global.nc.f32 	%f51, [%rd16];
	add.s32 	%r47, %r46, 32;
	mul.wide.u32 	%rd17, %r47, 4;
	add.s64 	%rd18, %rd14, %rd17;
	ld.global.nc.f32 	%f52, [%rd18];
	add.s32 	%r48, %r46, 64;
	mul.wide.u32 	%rd19, %r48, 4;
	add.s64 	%rd20, %rd14, %rd19;
	ld.global.nc.f32 	%f53, [%rd20];
	add.s32 	%r49, %r46, 96;
	mul.wide.u32 	%rd21, %r49, 4;
	add.s64 	%rd22, %rd14, %rd21;
	ld.global.nc.f32 	%f54, [%rd22];
	add.s32 	%r50, %r46, 128;
	mul.wide.u32 	%rd23, %r50, 4;
	add.s64 	%rd24, %rd14, %rd23;
	ld.global.nc.f32 	%f55, [%rd24];
	add.s32 	%r51, %r46, 160;
	mul.wide.u32 	%rd25, %r51, 4;
	add.s64 	%rd26, %rd14, %rd25;
	ld.global.nc.f32 	%f56, [%rd26];
	add.s32 	%r52, %r46, 192;
	mul.wide.u32 	%rd27, %r52, 4;
	add.s64 	%rd28, %rd14, %rd27;
	ld.global.nc.f32 	%f57, [%rd28];
	add.s32 	%r53, %r46, 224;
	mul.wide.u32 	%rd29, %r53, 4;
	add.s64 	%rd30, %rd14, %rd29;
	ld.global.nc.f32 	%f58, [%rd30];
	add.s32 	%r54, %r46, 256;
	mul.wide.u32 	%rd31, %r54, 4;
	add.s64 	%rd32, %rd14, %rd31;
	ld.global.nc.f32 	%f59, [%rd32];
	mad.lo.s32 	%r56, %r77, 192, %r55;
	ld.shared.f32 	%f60, [%r56];
	fma.rn.f32 	%f61, %f60, %f51, %f620;
	ld.shared.f32 	%f62, [%r56+4];
	fma.rn.f32 	%f63, %f62, %f51, %f619;
	fma.rn.f32 	%f64, %f62, %f52, %f61;
	ld.shared.f32 	%f65, [%r56+8];
	fma.rn.f32 	%f66, %f65, %f51, %f618;
	fma.rn.f32 	%f67, %f65, %f52, %f63;
	fma.rn.f32 	%f68, %f65, %f53, %f64;
	ld.shared.f32 	%f69, [%r56+12];
	fma.rn.f32 	%f70, %f69, %f51, %f617;
	fma.rn.f32 	%f71, %f69, %f52, %f66;
	fma.rn.f32 	%f72, %f69, %f53, %f67;
	ld.shared.f32 	%f73, [%r56+16];
	fma.rn.f32 	%f74, %f73, %f51, %f616;
	fma.rn.f32 	%f75, %f73, %f52, %f70;
	fma.rn.f32 	%f76, %f73, %f53, %f71;
	ld.shared.f32 	%f77, [%r56+20];
	fma.rn.f32 	%f78, %f77, %f51, %f615;
	fma.rn.f32 	%f79, %f77, %f52, %f74;
	fma.rn.f32 	%f80, %f77, %f53, %f75;
	ld.shared.f32 	%f81, [%r56+24];
	fma.rn.f32 	%f82, %f81, %f52, %f78;
	fma.rn.f32 	%f83, %f81, %f53, %f79;
	ld.shared.f32 	%f84, [%r56+28];
	fma.rn.f32 	%f85, %f84, %f53, %f82;
	ld.shared.f32 	%f86, [%r56+32];
	fma.rn.f32 	%f87, %f86, %f51, %f614;
	fma.rn.f32 	%f88, %f86, %f54, %f68;
	ld.shared.f32 	%f89, [%r56+36];
	fma.rn.f32 	%f90, %f89, %f51, %f613;
	fma.rn.f32 	%f91, %f89, %f52, %f87;
	fma.rn.f32 	%f92, %f89, %f54, %f72;
	fma.rn.f32 	%f93, %f89, %f55, %f88;
	ld.shared.f32 	%f94, [%r56+40];
	fma.rn.f32 	%f95, %f94, %f51, %f612;
	fma.rn.f32 	%f96, %f94, %f52, %f90;
	fma.rn.f32 	%f97, %f94, %f53, %f91;
	fma.rn.f32 	%f98, %f94, %f54, %f76;
	fma.rn.f32 	%f99, %f94, %f55, %f92;
	fma.rn.f32 	%f100, %f94, %f56, %f93;
	ld.shared.f32 	%f101, [%r56+44];
	fma.rn.f32 	%f102, %f101, %f51, %f611;
	fma.rn.f32 	%f103, %f101, %f52, %f95;
	fma.rn.f32 	%f104, %f101, %f53, %f96;
	fma.rn.f32 	%f105, %f101, %f54, %f80;
	fma.rn.f32 	%f106, %f101, %f55, %f98;
	fma.rn.f32 	%f107, %f101, %f56, %f99;
	ld.shared.f32 	%f108, [%r56+48];
	fma.rn.f32 	%f109, %f108, %f51, %f610;
	fma.rn.f32 	%f110, %f108, %f52, %f102;
	fma.rn.f32 	%f111, %f108, %f53, %f103;
	fma.rn.f32 	%f112, %f108, %f54, %f83;
	fma.rn.f32 	%f113, %f108, %f55, %f105;
	fma.rn.f32 	%f114, %f108, %f56, %f106;
	ld.shared.f32 	%f115, [%r56+52];
	fma.rn.f32 	%f116, %f115, %f51, %f609;
	fma.rn.f32 	%f117, %f115, %f52, %f109;
	fma.rn.f32 	%f118, %f115, %f53, %f110;
	fma.rn.f32 	%f119, %f115, %f54, %f85;
	fma.rn.f32 	%f120, %f115, %f55, %f112;
	fma.rn.f32 	%f121, %f115, %f56, %f113;
	ld.shared.f32 	%f122, [%r56+56];
	fma.rn.f32 	%f123, %f122, %f52, %f116;
	fma.rn.f32 	%f124, %f122, %f53, %f117;
	fma.rn.f32 	%f125, %f122, %f55, %f119;
	fma.rn.f32 	%f126, %f122, %f56, %f120;
	ld.shared.f32 	%f127, [%r56+60];
	fma.rn.f32 	%f128, %f127, %f53, %f123;
	fma.rn.f32 	%f129, %f127, %f56, %f125;
	ld.shared.f32 	%f130, [%r56+64];
	fma.rn.f32 	%f131, %f130, %f51, %f608;
	fma.rn.f32 	%f132, %f130, %f54, %f97;
	fma.rn.f32 	%f133, %f130, %f57, %f100;
	ld.shared.f32 	%f134, [%r56+68];
	fma.rn.f32 	%f135, %f134, %f51, %f607;
	fma.rn.f32 	%f136, %f134, %f52, %f131;
	fma.rn.f32 	%f137, %f134, %f54, %f104;
	fma.rn.f32 	%f138, %f134, %f55, %f132;
	fma.rn.f32 	%f139, %f134, %f57, %f107;
	fma.rn.f32 	%f140, %f134, %f58, %f133;
	ld.shared.f32 	%f141, [%r56+72];
	fma.rn.f32 	%f142, %f141, %f51, %f606;
	fma.rn.f32 	%f143, %f141, %f52, %f135;
	fma.rn.f32 	%f144, %f141, %f53, %f136;
	fma.rn.f32 	%f145, %f141, %f54, %f111;
	fma.rn.f32 	%f146, %f141, %f55, %f137;
	fma.rn.f32 	%f147, %f141, %f56, %f138;
	fma.rn.f32 	%f148, %f141, %f57, %f114;
	fma.rn.f32 	%f149, %f141, %f58, %f139;
	fma.rn.f32 	%f150, %f141, %f59, %f140;
	ld.shared.f32 	%f151, [%r56+76];
	fma.rn.f32 	%f152, %f151, %f51, %f605;
	fma.rn.f32 	%f153, %f151, %f52, %f142;
	fma.rn.f32 	%f154, %f151, %f53, %f143;
	fma.rn.f32 	%f155, %f151, %f54, %f118;
	fma.rn.f32 	%f156, %f151, %f55, %f145;
	fma.rn.f32 	%f157, %f151, %f56, %f146;
	fma.rn.f32 	%f158, %f151, %f57, %f121;
	fma.rn.f32 	%f159, %f151, %f58, %f148;
	fma.rn.f32 	%f160, %f151, %f59, %f149;
	ld.shared.f32 	%f161, [%r56+80];
	fma.rn.f32 	%f162, %f161, %f51, %f604;
	fma.rn.f32 	%f163, %f161, %f52, %f152;
	fma.rn.f32 	%f164, %f161, %f53, %f153;
	fma.rn.f32 	%f165, %f161, %f54, %f124;
	fma.rn.f32 	%f166, %f161, %f55, %f155;
	fma.rn.f32 	%f167, %f161, %f56, %f156;
	fma.rn.f32 	%f168, %f161, %f57, %f126;
	fma.rn.f32 	%f169, %f161, %f58, %f158;
	fma.rn.f32 	%f170, %f161, %f59, %f159;
	ld.shared.f32 	%f171, [%r56+84];
	fma.rn.f32 	%f172, %f171, %f51, %f603;
	fma.rn.f32 	%f173, %f171, %f52, %f162;
	fma.rn.f32 	%f174, %f171, %f53, %f163;
	fma.rn.f32 	%f175, %f171, %f54, %f128;
	fma.rn.f32 	%f176, %f171, %f55, %f165;
	fma.rn.f32 	%f177, %f171, %f56, %f166;
	fma.rn.f32 	%f178, %f171, %f57, %f129;
	fma.rn.f32 	%f179, %f171, %f58, %f168;
	fma.rn.f32 	%f180, %f171, %f59, %f169;
	ld.shared.f32 	%f181, [%r56+88];
	fma.rn.f32 	%f182, %f181, %f52, %f172;
	fma.rn.f32 	%f183, %f181, %f53, %f173;
	fma.rn.f32 	%f184, %f181, %f55, %f175;
	fma.rn.f32 	%f185, %f181, %f56, %f176;
	fma.rn.f32 	%f186, %f181, %f58, %f178;
	fma.rn.f32 	%f187, %f181, %f59, %f179;
	ld.shared.f32 	%f188, [%r56+92];
	fma.rn.f32 	%f189, %f188, %f53, %f182;
	fma.rn.f32 	%f190, %f188, %f56, %f184;
	fma.rn.f32 	%f191, %f188, %f59, %f186;
	ld.shared.f32 	%f192, [%r56+96];
	fma.rn.f32 	%f193, %f192, %f51, %f602;
	fma.rn.f32 	%f194, %f192, %f54, %f144;
	fma.rn.f32 	%f195, %f192, %f57, %f147;
	ld.shared.f32 	%f196, [%r56+100];
	fma.rn.f32 	%f197, %f196, %f51, %f601;
	fma.rn.f32 	%f198, %f196, %f52, %f193;
	fma.rn.f32 	%f199, %f196, %f54, %f154;
	fma.rn.f32 	%f200, %f196, %f55, %f194;
	fma.rn.f32 	%f201, %f196, %f57, %f157;
	fma.rn.f32 	%f202, %f196, %f58, %f195;
	ld.shared.f32 	%f203, [%r56+104];
	fma.rn.f32 	%f204, %f203, %f51, %f600;
	fma.rn.f32 	%f205, %f203, %f52, %f197;
	fma.rn.f32 	%f206, %f203, %f53, %f198;
	fma.rn.f32 	%f207, %f203, %f54, %f164;
	fma.rn.f32 	%f208, %f203, %f55, %f199;
	fma.rn.f32 	%f209, %f203, %f56, %f200;
	fma.rn.f32 	%f210, %f203, %f57, %f167;
	fma.rn.f32 	%f211, %f203, %f58, %f201;
	fma.rn.f32 	%f212, %f203, %f59, %f202;
	ld.shared.f32 	%f213, [%r56+108];
	fma.rn.f32 	%f214, %f213, %f51, %f599;
	fma.rn.f32 	%f215, %f213, %f52, %f204;
	fma.rn.f32 	%f216, %f213, %f53, %f205;
	fma.rn.f32 	%f217, %f213, %f54, %f174;
	fma.rn.f32 	%f218, %f213, %f55, %f207;
	fma.rn.f32 	%f219, %f213, %f56, %f208;
	fma.rn.f32 	%f220, %f213, %f57, %f177;
	fma.rn.f32 	%f221, %f213, %f58, %f210;
	fma.rn.f32 	%f222, %f213, %f59, %f211;
	ld.shared.f32 	%f223, [%r56+112];
	fma.rn.f32 	%f224, %f223, %f51, %f598;
	fma.rn.f32 	%f225, %f223, %f52, %f214;
	fma.rn.f32 	%f226, %f223, %f53, %f215;
	fma.rn.f32 	%f227, %f223, %f54, %f183;
	fma.rn.f32 	%f228, %f223, %f55, %f217;
	fma.rn.f32 	%f229, %f223, %f56, %f218;
	fma.rn.f32 	%f230, %f223, %f57, %f185;
	fma.rn.f32 	%f231, %f223, %f58, %f220;
	fma.rn.f32 	%f232, %f223, %f59, %f221;
	ld.shared.f32 	%f233, [%r56+116];
	fma.rn.f32 	%f234, %f233, %f51, %f597;
	fma.rn.f32 	%f235, %f233, %f52, %f224;
	fma.rn.f32 	%f236, %f233, %f53, %f225;
	fma.rn.f32 	%f237, %f233, %f54, %f189;
	fma.rn.f32 	%f238, %f233, %f55, %f227;
	fma.rn.f32 	%f239, %f233, %f56, %f228;
	fma.rn.f32 	%f240, %f233, %f57, %f190;
	fma.rn.f32 	%f241, %f233, %f58, %f230;
	fma.rn.f32 	%f242, %f233, %f59, %f231;
	ld.shared.f32 	%f243, [%r56+120];
	fma.rn.f32 	%f244, %f243, %f52, %f234;
	fma.rn.f32 	%f245, %f243, %f53, %f235;
	fma.rn.f32 	%f246, %f243, %f55, %f237;
	fma.rn.f32 	%f247, %f243, %f56, %f238;
	fma.rn.f32 	%f248, %f243, %f58, %f240;
	fma.rn.f32 	%f249, %f243, %f59, %f241;
	ld.shared.f32 	%f250, [%r56+124];
	fma.rn.f32 	%f251, %f250, %f53, %f244;
	fma.rn.f32 	%f252, %f250, %f56, %f246;
	fma.rn.f32 	%f253, %f250, %f59, %f248;
	ld.shared.f32 	%f254, [%r56+128];
	fma.rn.f32 	%f255, %f254, %f54, %f206;
	fma.rn.f32 	%f256, %f254, %f57, %f209;
	ld.shared.f32 	%f257, [%r56+132];
	fma.rn.f32 	%f258, %f257, %f54, %f216;
	fma.rn.f32 	%f259, %f257, %f55, %f255;
	fma.rn.f32 	%f260, %f257, %f57, %f219;
	fma.rn.f32 	%f261, %f257, %f58, %f256;
	ld.shared.f32 	%f262, [%r56+136];
	fma.rn.f32 	%f263, %f262, %f54, %f226;
	fma.rn.f32 	%f264, %f262, %f55, %f258;
	fma.rn.f32 	%f265, %f262, %f56, %f259;
	fma.rn.f32 	%f266, %f262, %f57, %f229;
	fma.rn.f32 	%f267, %f262, %f58, %f260;
	fma.rn.f32 	%f268, %f262, %f59, %f261;
	ld.shared.f32 	%f269, [%r56+140];
	fma.rn.f32 	%f270, %f269, %f54, %f236;
	fma.rn.f32 	%f271, %f269, %f55, %f263;
	fma.rn.f32 	%f272, %f269, %f56, %f264;
	fma.rn.f32 	%f273, %f269, %f57, %f239;
	fma.rn.f32 	%f274, %f269, %f58, %f266;
	fma.rn.f32 	%f275, %f269, %f59, %f267;
	ld.shared.f32 	%f276, [%r56+144];
	fma.rn.f32 	%f277, %f276, %f54, %f245;
	fma.rn.f32 	%f278, %f276, %f55, %f270;
	fma.rn.f32 	%f279, %f276, %f56, %f271;
	fma.rn.f32 	%f280, %f276, %f57, %f247;
	fma.rn.f32 	%f281, %f276, %f58, %f273;
	fma.rn.f32 	%f282, %f276, %f59, %f274;
	ld.shared.f32 	%f283, [%r56+148];
	fma.rn.f32 	%f284, %f283, %f54, %f251;
	fma.rn.f32 	%f285, %f283, %f55, %f277;
	fma.rn.f32 	%f286, %f283, %f56, %f278;
	fma.rn.f32 	%f287, %f283, %f57, %f252;
	fma.rn.f32 	%f288, %f283, %f58, %f280;
	fma.rn.f32 	%f289, %f283, %f59, %f281;
	ld.shared.f32 	%f290, [%r56+152];
	fma.rn.f32 	%f291, %f290, %f55, %f284;
	fma.rn.f32 	%f292, %f290, %f56, %f285;
	fma.rn.f32 	%f293, %f290, %f58, %f287;
	fma.rn.f32 	%f294, %f290, %f59, %f288;
	ld.shared.f32 	%f295, [%r56+156];
	fma.rn.f32 	%f296, %f295, %f56, %f291;
	fma.rn.f32 	%f297, %f295, %f59, %f293;
	ld.shared.f32 	%f298, [%r56+160];
	fma.rn.f32 	%f299, %f298, %f57, %f265;
	ld.shared.f32 	%f300, [%r56+164];
	fma.rn.f32 	%f301, %f300, %f57, %f272;
	fma.rn.f32 	%f302, %f300, %f58, %f299;
	ld.shared.f32 	%f303, [%r56+168];
	fma.rn.f32 	%f304, %f303, %f57, %f279;
	fma.rn.f32 	%f305, %f303, %f58, %f301;
	fma.rn.f32 	%f306, %f303, %f59, %f302;
	ld.shared.f32 	%f307, [%r56+172];
	fma.rn.f32 	%f308, %f307, %f57, %f286;
	fma.rn.f32 	%f309, %f307, %f58, %f304;
	fma.rn.f32 	%f310, %f307, %f59, %f305;
	ld.shared.f32 	%f311, [%r56+176];
	fma.rn.f32 	%f312, %f311, %f57, %f292;
	fma.rn.f32 	%f313, %f311, %f58, %f308;
	fma.rn.f32 	%f314, %f311, %f59, %f309;
	ld.shared.f32 	%f315, [%r56+180];
	fma.rn.f32 	%f316, %f315, %f57, %f296;
	fma.rn.f32 	%f317, %f315, %f58, %f312;
	fma.rn.f32 	%f318, %f315, %f59, %f313;
	ld.shared.f32 	%f319, [%r56+184];
	fma.rn.f32 	%f320, %f319, %f58, %f316;
	fma.rn.f32 	%f321, %f319, %f59, %f317;
	ld.shared.f32 	%f322, [%r56+188];
	fma.rn.f32 	%f323, %f322, %f59, %f320;
	add.s32 	%r57, %r46, 288;
	mul.wide.u32 	%rd33, %r57, 4;
	add.s64 	%rd34, %rd14, %rd33;
	ld.global.nc.f32 	%f324, [%rd34];
	add.s32 	%r58, %r46, 320;
	mul.wide.u32 	%rd35, %r58, 4;
	add.s64 	%rd36, %rd14, %rd35;
	ld.global.nc.f32 	%f325, [%rd36];
	add.s32 	%r59, %r46, 352;
	mul.wide.u32 	%rd37, %r59, 4;
	add.s64 	%rd38, %rd14, %rd37;
	ld.global.nc.f32 	%f326, [%rd38];
	add.s32 	%r60, %r46, 384;
	mul.wide.u32 	%rd39, %r60, 4;
	add.s64 	%rd40, %rd14, %rd39;
	ld.global.nc.f32 	%f327, [%rd40];
	add.s32 	%r61, %r46, 416;
	mul.wide.u32 	%rd41, %r61, 4;
	add.s64 	%rd42, %rd14, %rd41;
	ld.global.nc.f32 	%f328, [%rd42];
	add.s32 	%r62, %r46, 448;
	mul.wide.u32 	%rd43, %r62, 4;
	add.s64 	%rd44, %rd14, %rd43;
	ld.global.nc.f32 	%f329, [%rd44];
	add.s32 	%r63, %r46, 480;
	mul.wide.u32 	%rd45, %r63, 4;
	add.s64 	%rd46, %rd14, %rd45;
	ld.global.nc.f32 	%f330, [%rd46];
	add.s32 	%r64, %r46, 512;
	mul.wide.u32 	%rd47, %r64, 4;
	add.s64 	%rd48, %rd14, %rd47;
	ld.global.nc.f32 	%f331, [%rd48];
	add.s32 	%r65, %r46, 544;
	mul.wide.u32 	%rd49, %r65, 4;
	add.s64 	%rd50, %rd14, %rd49;
	ld.global.nc.f32 	%f332, [%rd50];
	ld.shared.f32 	%f333, [%r56+192];
	fma.rn.f32 	%f334, %f333, %f324, %f150;
	ld.shared.f32 	%f335, [%r56+196];
	fma.rn.f32 	%f336, %f335, %f324, %f160;
	fma.rn.f32 	%f337, %f335, %f325, %f334;
	ld.shared.f32 	%f338, [%r56+200];
	fma.rn.f32 	%f339, %f338, %f324, %f170;
	fma.rn.f32 	%f340, %f338, %f325, %f336;
	fma.rn.f32 	%f341, %f338, %f326, %f337;
	ld.shared.f32 	%f342, [%r56+204];
	fma.rn.f32 	%f343, %f342, %f324, %f180;
	fma.rn.f32 	%f344, %f342, %f325, %f339;
	fma.rn.f32 	%f345, %f342, %f326, %f340;
	ld.shared.f32 	%f346, [%r56+208];
	fma.rn.f32 	%f347, %f346, %f324, %f187;
	fma.rn.f32 	%f348, %f346, %f325, %f343;
	fma.rn.f32 	%f349, %f346, %f326, %f344;
	ld.shared.f32 	%f350, [%r56+212];
	fma.rn.f32 	%f351, %f350, %f324, %f191;
	fma.rn.f32 	%f352, %f350, %f325, %f347;
	fma.rn.f32 	%f353, %f350, %f326, %f348;
	ld.shared.f32 	%f354, [%r56+216];
	fma.rn.f32 	%f355, %f354, %f325, %f351;
	fma.rn.f32 	%f356, %f354, %f326, %f352;
	ld.shared.f32 	%f357, [%r56+220];
	fma.rn.f32 	%f358, %f357, %f326, %f355;
	ld.shared.f32 	%f359, [%r56+224];
	fma.rn.f32 	%f360, %f359, %f324, %f212;
	fma.rn.f32 	%f361, %f359, %f327, %f341;
	ld.shared.f32 	%f362, [%r56+228];
	fma.rn.f32 	%f363, %f362, %f324, %f222;
	fma.rn.f32 	%f364, %f362, %f325, %f360;
	fma.rn.f32 	%f365, %f362, %f327, %f345;
	fma.rn.f32 	%f366, %f362, %f328, %f361;
	ld.shared.f32 	%f367, [%r56+232];
	fma.rn.f32 	%f368, %f367, %f324, %f232;
	fma.rn.f32 	%f369, %f367, %f325, %f363;
	fma.rn.f32 	%f370, %f367, %f326, %f364;
	fma.rn.f32 	%f371, %f367, %f327, %f349;
	fma.rn.f32 	%f372, %f367, %f328, %f365;
	fma.rn.f32 	%f373, %f367, %f329, %f366;
	ld.shared.f32 	%f374, [%r56+236];
	fma.rn.f32 	%f375, %f374, %f324, %f242;
	fma.rn.f32 	%f376, %f374, %f325, %f368;
	fma.rn.f32 	%f377, %f374, %f326, %f369;
	fma.rn.f32 	%f378, %f374, %f327, %f353;
	fma.rn.f32 	%f379, %f374, %f328, %f371;
	fma.rn.f32 	%f380, %f374, %f329, %f372;
	ld.shared.f32 	%f381, [%r56+240];
	fma.rn.f32 	%f382, %f381, %f324, %f249;
	fma.rn.f32 	%f383, %f381, %f325, %f375;
	fma.rn.f32 	%f384, %f381, %f326, %f376;
	fma.rn.f32 	%f385, %f381, %f327, %f356;
	fma.rn.f32 	%f386, %f381, %f328, %f378;
	fma.rn.f32 	%f387, %f381, %f329, %f379;
	ld.shared.f32 	%f388, [%r56+244];
	fma.rn.f32 	%f389, %f388, %f324, %f253;
	fma.rn.f32 	%f390, %f388, %f325, %f382;
	fma.rn.f32 	%f391, %f388, %f326, %f383;
	fma.rn.f32 	%f392, %f388, %f327, %f358;
	fma.rn.f32 	%f393, %f388, %f328, %f385;
	fma.rn.f32 	%f394, %f388, %f329, %f386;
	ld.shared.f32 	%f395, [%r56+248];
	fma.rn.f32 	%f396, %f395, %f325, %f389;
	fma.rn.f32 	%f397, %f395, %f326, %f390;
	fma.rn.f32 	%f398, %f395, %f328, %f392;
	fma.rn.f32 	%f399, %f395, %f329, %f393;
	ld.shared.f32 	%f400, [%r56+252];
	fma.rn.f32 	%f401, %f400, %f326, %f396;
	fma.rn.f32 	%f402, %f400, %f329, %f398;
	ld.shared.f32 	%f403, [%r56+256];
	fma.rn.f32 	%f404, %f403, %f324, %f268;
	fma.rn.f32 	%f405, %f403, %f327, %f370;
	fma.rn.f32 	%f406, %f403, %f330, %f373;
	ld.shared.f32 	%f407, [%r56+260];
	fma.rn.f32 	%f408, %f407, %f324, %f275;
	fma.rn.f32 	%f409, %f407, %f325, %f404;
	fma.rn.f32 	%f410, %f407, %f327, %f377;
	fma.rn.f32 	%f411, %f407, %f328, %f405;
	fma.rn.f32 	%f412, %f407, %f330, %f380;
	fma.rn.f32 	%f413, %f407, %f331, %f406;
	ld.shared.f32 	%f414, [%r56+264];
	fma.rn.f32 	%f415, %f414, %f324, %f282;
	fma.rn.f32 	%f416, %f414, %f325, %f408;
	fma.rn.f32 	%f417, %f414, %f326, %f409;
	fma.rn.f32 	%f418, %f414, %f327, %f384;
	fma.rn.f32 	%f419, %f414, %f328, %f410;
	fma.rn.f32 	%f420, %f414, %f329, %f411;
	fma.rn.f32 	%f421, %f414, %f330, %f387;
	fma.rn.f32 	%f422, %f414, %f331, %f412;
	fma.rn.f32 	%f620, %f414, %f332, %f413;
	ld.shared.f32 	%f423, [%r56+268];
	fma.rn.f32 	%f424, %f423, %f324, %f289;
	fma.rn.f32 	%f425, %f423, %f325, %f415;
	fma.rn.f32 	%f426, %f423, %f326, %f416;
	fma.rn.f32 	%f427, %f423, %f327, %f391;
	fma.rn.f32 	%f428, %f423, %f328, %f418;
	fma.rn.f32 	%f429, %f423, %f329, %f419;
	fma.rn.f32 	%f430, %f423, %f330, %f394;
	fma.rn.f32 	%f431, %f423, %f331, %f421;
	fma.rn.f32 	%f619, %f423, %f332, %f422;
	ld.shared.f32 	%f432, [%r56+272];
	fma.rn.f32 	%f433, %f432, %f324, %f294;
	fma.rn.f32 	%f434, %f432, %f325, %f424;
	fma.rn.f32 	%f435, %f432, %f326, %f425;
	fma.rn.f32 	%f436, %f432, %f327, %f397;
	fma.rn.f32 	%f437, %f432, %f328, %f427;
	fma.rn.f32 	%f438, %f432, %f329, %f428;
	fma.rn.f32 	%f439, %f432, %f330, %f399;
	fma.rn.f32 	%f440, %f432, %f331, %f430;
	fma.rn.f32 	%f618, %f432, %f332, %f431;
	ld.shared.f32 	%f441, [%r56+276];
	fma.rn.f32 	%f442, %f441, %f324, %f297;
	fma.rn.f32 	%f443, %f441, %f325, %f433;
	fma.rn.f32 	%f444, %f441, %f326, %f434;
	fma.rn.f32 	%f445, %f441, %f327, %f401;
	fma.rn.f32 	%f446, %f441, %f328, %f436;
	fma.rn.f32 	%f447, %f441, %f329, %f437;
	fma.rn.f32 	%f448, %f441, %f330, %f402;
	fma.rn.f32 	%f449, %f441, %f331, %f439;
	fma.rn.f32 	%f617, %f441, %f332, %f440;
	ld.shared.f32 	%f450, [%r56+280];
	fma.rn.f32 	%f451, %f450, %f325, %f442;
	fma.rn.f32 	%f452, %f450, %f326, %f443;
	fma.rn.f32 	%f453, %f450, %f328, %f445;
	fma.rn.f32 	%f454, %f450, %f329, %f446;
	fma.rn.f32 	%f455, %f450, %f331, %f448;
	fma.rn.f32 	%f616, %f450, %f332, %f449;
	ld.shared.f32 	%f456, [%r56+284];
	fma.rn.f32 	%f457, %f456, %f326, %f451;
	fma.rn.f32 	%f458, %f456, %f329, %f453;
	fma.rn.f32 	%f615, %f456, %f332, %f455;
	ld.shared.f32 	%f459, [%r56+288];
	fma.rn.f32 	%f460, %f459, %f324, %f306;
	fma.rn.f32 	%f461, %f459, %f327, %f417;
	fma.rn.f32 	%f462, %f459, %f330, %f420;
	ld.shared.f32 	%f463, [%r56+292];
	fma.rn.f32 	%f464, %f463, %f324, %f310;
	fma.rn.f32 	%f465, %f463, %f325, %f460;
	fma.rn.f32 	%f466, %f463, %f327, %f426;
	fma.rn.f32 	%f467, %f463, %f328, %f461;
	fma.rn.f32 	%f468, %f463, %f330, %f429;
	fma.rn.f32 	%f469, %f463, %f331, %f462;
	ld.shared.f32 	%f470, [%r56+296];
	fma.rn.f32 	%f471, %f470, %f324, %f314;
	fma.rn.f32 	%f472, %f470, %f325, %f464;
	fma.rn.f32 	%f473, %f470, %f326, %f465;
	fma.rn.f32 	%f474, %f470, %f327, %f435;
	fma.rn.f32 	%f475, %f470, %f328, %f466;
	fma.rn.f32 	%f476, %f470, %f329, %f467;
	fma.rn.f32 	%f477, %f470, %f330, %f438;
	fma.rn.f32 	%f478, %f470, %f331, %f468;
	fma.rn.f32 	%f614, %f470, %f332, %f469;
	ld.shared.f32 	%f479, [%r56+300];
	fma.rn.f32 	%f480, %f479, %f324, %f318;
	fma.rn.f32 	%f481, %f479, %f325, %f471;
	fma.rn.f32 	%f482, %f479, %f326, %f472;
	fma.rn.f32 	%f483, %f479, %f327, %f444;
	fma.rn.f32 	%f484, %f479, %f328, %f474;
	fma.rn.f32 	%f485, %f479, %f329, %f475;
	fma.rn.f32 	%f486, %f479, %f330, %f447;
	fma.rn.f32 	%f487, %f479, %f331, %f477;
	fma.rn.f32 	%f613, %f479, %f332, %f478;
	ld.shared.f32 	%f488, [%r56+304];
	fma.rn.f32 	%f489, %f488, %f324, %f321;
	fma.rn.f32 	%f490, %f488, %f325, %f480;
	fma.rn.f32 	%f491, %f488, %f326, %f481;
	fma.rn.f32 	%f492, %f488, %f327, %f452;
	fma.rn.f32 	%f493, %f488, %f328, %f483;
	fma.rn.f32 	%f494, %f488, %f329, %f484;
	fma.rn.f32 	%f495, %f488, %f330, %f454;
	fma.rn.f32 	%f496, %f488, %f331, %f486;
	fma.rn.f32 	%f612, %f488, %f332, %f487;
	ld.shared.f32 	%f497, [%r56+308];
	fma.rn.f32 	%f498, %f497, %f324, %f323;
	fma.rn.f32 	%f499, %f497, %f325, %f489;
	fma.rn.f32 	%f500, %f497, %f326, %f490;
	fma.rn.f32 	%f501, %f497, %f327, %f457;
	fma.rn.f32 	%f502, %f497, %f328, %f492;
	fma.rn.f32 	%f503, %f497, %f329, %f493;
	fma.rn.f32 	%f504, %f497, %f330, %f458;
	fma.rn.f32 	%f505, %f497, %f331, %f495;
	fma.rn.f32 	%f611, %f497, %f332, %f496;
	ld.shared.f32 	%f506, [%r56+312];
	fma.rn.f32 	%f507, %f506, %f325, %f498;
	fma.rn.f32 	%f508, %f506, %f326, %f499;
	fma.rn.f32 	%f509, %f506, %f328, %f501;
	fma.rn.f32 	%f510, %f506, %f329, %f502;
	fma.rn.f32 	%f511, %f506, %f331, %f504;
	fma.rn.f32 	%f610, %f506, %f332, %f505;
	ld.shared.f32 	%f512, [%r56+316];
	fma.rn.f32 	%f513, %f512, %f326, %f507;
	fma.rn.f32 	%f514, %f512, %f329, %f509;
	fma.rn.f32 	%f609, %f512, %f332, %f511;
	ld.shared.f32 	%f515, [%r56+320];
	fma.rn.f32 	%f516, %f515, %f327, %f473;
	fma.rn.f32 	%f517, %f515, %f330, %f476;
	ld.shared.f32 	%f518, [%r56+324];
	fma.rn.f32 	%f519, %f518, %f327, %f482;
	fma.rn.f32 	%f520, %f518, %f328, %f516;
	fma.rn.f32 	%f521, %f518, %f330, %f485;
	fma.rn.f32 	%f522, %f518, %f331, %f517;
	ld.shared.f32 	%f523, [%r56+328];
	fma.rn.f32 	%f524, %f523, %f327, %f491;
	fma.rn.f32 	%f525, %f523, %f328, %f519;
	fma.rn.f32 	%f526, %f523, %f329, %f520;
	fma.rn.f32 	%f527, %f523, %f330, %f494;
	fma.rn.f32 	%f528, %f523, %f331, %f521;
	fma.rn.f32 	%f608, %f523, %f332, %f522;
	ld.shared.f32 	%f529, [%r56+332];
	fma.rn.f32 	%f530, %f529, %f327, %f500;
	fma.rn.f32 	%f531, %f529, %f328, %f524;
	fma.rn.f32 	%f532, %f529, %f329, %f525;
	fma.rn.f32 	%f533, %f529, %f330, %f503;
	fma.rn.f32 	%f534, %f529, %f331, %f527;
	fma.rn.f32 	%f607, %f529, %f332, %f528;
	ld.shared.f32 	%f535, [%r56+336];
	fma.rn.f32 	%f536, %f535, %f327, %f508;
	fma.rn.f32 	%f537, %f535, %f328, %f530;
	fma.rn.f32 	%f538, %f535, %f329, %f531;
	fma.rn.f32 	%f539, %f535, %f330, %f510;
	fma.rn.f32 	%f540, %f535, %f331, %f533;
	fma.rn.f32 	%f606, %f535, %f332, %f534;
	ld.shared.f32 	%f541, [%r56+340];
	fma.rn.f32 	%f542, %f541, %f327, %f513;
	fma.rn.f32 	%f543, %f541, %f328, %f536;
	fma.rn.f32 	%f544, %f541, %f329, %f537;
	fma.rn.f32 	%f545, %f541, %f330, %f514;
	fma.rn.f32 	%f546, %f541, %f331, %f539;
	fma.rn.f32 	%f605, %f541, %f332, %f540;
	ld.shared.f32 	%f547, [%r56+344];
	fma.rn.f32 	%f548, %f547, %f328, %f542;
	fma.rn.f32 	%f549, %f547, %f329, %f543;
	fma.rn.f32 	%f550, %f547, %f331, %f545;
	fma.rn.f32 	%f604, %f547, %f332, %f546;
	ld.shared.f32 	%f551, [%r56+348];
	fma.rn.f32 	%f552, %f551, %f329, %f548;
	fma.rn.f32 	%f603, %f551, %f332, %f550;
	ld.shared.f32 	%f553, [%r56+352];
	fma.rn.f32 	%f554, %f553, %f330, %f526;
	ld.shared.f32 	%f555, [%r56+356];
	fma.rn.f32 	%f556, %f555, %f330, %f532;
	fma.rn.f32 	%f557, %f555, %f331, %f554;
	ld.shared.f32 	%f558, [%r56+360];
	fma.rn.f32 	%f559, %f558, %f330, %f538;
	fma.rn.f32 	%f560, %f558, %f331, %f556;
	fma.rn.f32 	%f602, %f558, %f332, %f557;
	ld.shared.f32 	%f561, [%r56+364];
	fma.rn.f32 	%f562, %f561, %f330, %f544;
	fma.rn.f32 	%f563, %f561, %f331, %f559;
	fma.rn.f32 	%f601, %f561, %f332, %f560;
	ld.shared.f32 	%f564, [%r56+368];
	fma.rn.f32 	%f565, %f564, %f330, %f549;
	fma.rn.f32 	%f566, %f564, %f331, %f562;
	fma.rn.f32 	%f600, %f564, %f332, %f563;
	ld.shared.f32 	%f567, [%r56+372];
	fma.rn.f32 	%f568, %f567, %f330, %f552;
	fma.rn.f32 	%f569, %f567, %f331, %f565;
	fma.rn.f32 	%f599, %f567, %f332, %f566;
	ld.shared.f32 	%f570, [%r56+376];
	fma.rn.f32 	%f571, %f570, %f331, %f568;
	fma.rn.f32 	%f598, %f570, %f332, %f569;
	ld.shared.f32 	%f572, [%r56+380];
	fma.rn.f32 	%f597, %f572, %f332, %f571;
	add.s32 	%r77, %r77, 2;
	setp.ne.s32 	%p9, %r77, 16;
	@%p9 bra 	$L__BB2_6;
	ld.param.u64 	%rd69, [_Z6conv2dPfPKfS__param_2];
	mul.lo.s32 	%r28, %r36, 50176;
	setp.gt.u32 	%p10, %r3, 2127;
	shr.u32 	%r66, %r3, 1;
	mul.hi.u32 	%r67, %r66, 1808407283;
	shr.u32 	%r68, %r67, 3;
	mul.lo.s32 	%r29, %r68, 896;
	add.s32 	%r30, %r29, %r28;
	cvt.u64.u32 	%rd2, %r5;
	cvt.u64.u32 	%rd51, %r30;
	add.s64 	%rd52, %rd51, %rd2;
	cvta.to.global.u64 	%rd53, %rd69;
	shl.b64 	%rd54, %rd52, 2;
	add.s64 	%rd3, %rd53, %rd54;
	@%p10 bra 	$L__BB2_9;
	ld.param.u64 	%rd70, [_Z6conv2dPfPKfS__param_2];
	add.s32 	%r69, %r30, %r5;
	cvta.to.global.u64 	%rd55, %rd70;
	mul.wide.u32 	%rd56, %r69, 4;
	add.s64 	%rd57, %rd55, %rd56;
	atom.global.add.f32 	%f573, [%rd57], %f620;
	atom.global.add.f32 	%f574, [%rd3+4], %f619;
$L__BB2_9:
	setp.gt.u32 	%p11, %r3, 2127;
	setp.gt.u32 	%p12, %r4, 36;
	or.pred  	%p1, %p11, %p12;
	@%p1 bra 	$L__BB2_11;
	atom.global.add.f32 	%f575, [%rd3+8], %f618;
	atom.global.add.f32 	%f576, [%rd3+12], %f617;
	atom.global.add.f32 	%f577, [%rd3+16], %f616;
	atom.global.add.f32 	%f578, [%rd3+20], %f615;
$L__BB2_11:
	ld.param.u64 	%rd71, [_Z6conv2dPfPKfS__param_2];
	setp.gt.u32 	%p13, %r3, 2127;
	cvt.u64.u32 	%rd58, %r28;
	cvt.u64.u32 	%rd59, %r29;
	add.s64 	%rd4, %rd59, %rd58;
	add.s64 	%rd60, %rd4, %rd2;
	cvta.to.global.u64 	%rd5, %rd71;
	shl.b64 	%rd61, %rd60, 2;
	add.s64 	%rd6, %rd5, %rd61;
	@%p13 bra 	$L__BB2_13;
	atom.global.add.f32 	%f579, [%rd6+896], %f614;
	atom.global.add.f32 	%f580, [%rd6+900], %f613;
$L__BB2_13:
	add.s32 	%r70, %r5, 2;
	cvt.u64.u32 	%rd62, %r70;
	add.s64 	%rd63, %rd4, %rd62;
	shl.b64 	%rd64, %rd63, 2;
	add.s64 	%rd7, %rd5, %rd64;
	add.s32 	%r71, %r5, 4;
	cvt.u64.u32 	%rd65, %r71;
	add.s64 	%rd66, %rd4, %rd65;
	shl.b64 	%rd67, %rd66, 2;
	add.s64 	%rd8, %rd5, %rd67;
	@%p1 bra 	$L__BB2_15;
	atom.global.add.f32 	%f581, [%rd7+896], %f612;
	atom.global.add.f32 	%f582, [%rd7+900], %f611;
	atom.global.add.f32 	%f583, [%rd8+896], %f610;
	atom.global.add.f32 	%f584, [%rd8+900], %f609;
$L__BB2_15:
	setp.gt.u32 	%p14, %r3, 2127;
	@%p14 bra 	$L__BB2_17;
	atom.global.add.f32 	%f585, [%rd6+1792], %f608;
	atom.global.add.f32 	%f586, [%rd6+1796], %f607;
$L__BB2_17:
	@%p1 bra 	$L__BB2_19;
	atom.global.add.f32 	%f587, [%rd7+1792], %f606;
	atom.global.add.f32 	%f588, [%rd7+1796], %f605;
	atom.global.add.f32 	%f589, [%rd8+1792], %f604;
	atom.global.add.f32 	%f590, [%rd8+1796], %f603;
$L__BB2_19:
	setp.gt.u32 	%p15, %r3, 2127;
	@%p15 bra 	$L__BB2_21;
	atom.global.add.f32 	%f591, [%rd6+2688], %f602;
	atom.global.add.f32 	%f592, [%rd6+2692], %f601;
$L__BB2_21:
	@%p1 bra 	$L__BB2_23;
	atom.global.add.f32 	%f593, [%rd7+2688], %f600;
	atom.global.add.f32 	%f594, [%rd7+2692], %f599;
	atom.global.add.f32 	%f595, [%rd8+2688], %f598;
	atom.global.add.f32 	%f596, [%rd8+2692], %f597;
$L__BB2_23:
	ret;

}


// ===== COMPILED SASS (sm_100) =====

	.target	sm_100

	.elftype	@"ET_EXEC"


//--------------------- .note.nv.tkinfo           --------------------------
	.section	.note.nv.tkinfo,"",@"SHT_NOTE"
	.sectionflags	@"SHF_NOTE_NV_TKINFO"
	.tkinfo
        /*0018*/ 	.word	0x00000002
        /*0030*/ 	.string	""
        /*0030*/ 	.string	"ptxas"
        /*0030*/ 	.string	"Cuda compilation tools, release 13.0, V13.0.88"
        /*0030*/ 	.string	"Build cuda_13.0.r13.0/compiler.36424714_0"
        /*0030*/ 	.string	"-arch sm_100 -m 64 "



//--------------------- .note.nv.cuinfo           --------------------------
	.section	.note.nv.cuinfo,"",@"SHT_NOTE"
	.sectionflags	@"SHF_NOTE_NV_CUINFO"
        /*0018*/ 	.short	0x0002
        /*001a*/ 	.short	0x0064
        /*001c*/ 	.short	0x0082
	.zero		2


//--------------------- .nv.info                  --------------------------
	.section	.nv.info,"",@"SHT_CUDA_INFO"
	.align	4


	//----- nvinfo : EIATTR_REGCOUNT
	.align		4
        /*0000*/ 	.byte	0x04, 0x2f
        /*0002*/ 	.short	(.L_1 - .L_0)
	.align		4
.L_0:
        /*0004*/ 	.word	index@(default_function_kernel0)
        /*0008*/ 	.word	0x0000009c


	//----- nvinfo : EIATTR_FRAME_SIZE
	.align		4
.L_1:
        /*000c*/ 	.byte	0x04, 0x11
        /*000e*/ 	.short	(.L_3 - .L_2)
	.align		4
.L_2:
        /*0010*/ 	.word	index@(default_function_kernel0)
        /*0014*/ 	.word	0x00000000


	//----- nvinfo : EIATTR_REGCOUNT
	.align		4
.L_3:
        /*0018*/ 	.byte	0x04, 0x2f
        /*001a*/ 	.short	(.L_5 - .L_4)
	.align		4
.L_4:
        /*001c*/ 	.word	index@(_Z9transformPfS_)
        /*0020*/ 	.word	0x00000013


	//----- nvinfo : EIATTR_FRAME_SIZE
	.align		4
.L_5:
        /*0024*/ 	.byte	0x04, 0x11
        /*0026*/ 	.short	(.L_7 - .L_6)
	.align		4
.L_6:
        /*0028*/ 	.word	index@(_Z9transformPfS_)
        /*002c*/ 	.word	0x00000000


	//----- nvinfo : EIATTR_REGCOUNT
	.align		4
.L_7:
        /*0030*/ 	.byte	0x04, 0x2f
        /*0032*/ 	.short	(.L_9 - .L_8)
	.align		4
.L_8:
        /*0034*/ 	.word	index@(_Z6conv2dPfPKfS_)
        /*0038*/ 	.word	0x00000038


	//----- nvinfo : EIATTR_FRAME_SIZE
	.align		4
.L_9:
        /*003c*/ 	.byte	0x04, 0x11
        /*003e*/ 	.short	(.L_11 - .L_10)
	.align		4
.L_10:
        /*0040*/ 	.word	index@(_Z6conv2dPfPKfS_)
        /*0044*/ 	.word	0x00000000


	//----- nvinfo : EIATTR_MIN_STACK_SIZE
	.align		4
.L_11:
        /*0048*/ 	.byte	0x04, 0x12
        /*004a*/ 	.short	(.L_13 - .L_12)
	.align		4
.L_12:
        /*004c*/ 	.word	index@(_Z6conv2dPfPKfS_)
        /*0050*/ 	.word	0x00000000


	//----- nvinfo : EIATTR_MIN_STACK_SIZE
	.align		4
.L_13:
        /*0054*/ 	.byte	0x04, 0x12
        /*0056*/ 	.short	(.L_15 - .L_14)
	.align		4
.L_14:
        /*0058*/ 	.word	index@(_Z9transformPfS_)
        /*005c*/ 	.word	0x00000000


	//----- nvinfo : EIATTR_MIN_STACK_SIZE
	.align		4
.L_15:
        /*0060*/ 	.byte	0x04, 0x12
        /*0062*/ 	.short	(.L_17 - .L_16)
	.align		4
.L_16:
        /*0064*/ 	.word	index@(default_function_kernel0)
        /*0068*/ 	.word	0x00000000
.L_17:


//--------------------- .nv.compat                --------------------------
	.section	.nv.compat,"",@"SHT_CUDA_COMPAT_INFO"
	.align	4
        /*0000*/ 	.byte	0x02, 0x09, 0x00, 0x00, 0x02, 0x02, 0x01, 0x00, 0x02, 0x05, 0x05, 0x00, 0x03, 0x07, 0x01, 0x01
        /*0010*/ 	.byte	0x02, 0x03, 0x00, 0x00, 0x02, 0x06, 0x01, 0x00, 0x04, 0x0b, 0x08, 0x00, 0x09, 0x00, 0x00, 0x00
        /*0020*/ 	.byte	0x00, 0x00, 0x00, 0x00


//--------------------- .nv.info._Z6conv2dPfPKfS_ --------------------------
	.section	.nv.info._Z6conv2dPfPKfS_,"",@"SHT_CUDA_INFO"
	.sectionflags	@""
	.align	4


	//----- nvinfo : EIATTR_CUDA_API_VERSION
	.align		4
        /*0000*/ 	.byte	0x04, 0x37
        /*0002*/ 	.short	(.L_19 - .L_18)
.L_18:
        /*0004*/ 	.word	0x00000082


	//----- nvinfo : EIATTR_KPARAM_INFO
	.align		4
.L_19:
        /*0008*/ 	.byte	0x04, 0x17
        /*000a*/ 	.short	(.L_21 - .L_20)
.L_20:
        /*000c*/ 	.word	0x00000000
        /*0010*/ 	.short	0x0002
        /*0012*/ 	.short	0x0010
        /*0014*/ 	.byte	0x00, 0xf5, 0x21, 0x00


	//----- nvinfo : EIATTR_KPARAM_INFO
	.align		4
.L_21:
        /*0018*/ 	.byte	0x04, 0x17
        /*001a*/ 	.short	(.L_23 - .L_22)
.L_22:
        /*001c*/ 	.word	0x00000000
        /*0020*/ 	.short	0x0001
        /*0022*/ 	.short	0x0008
        /*0024*/ 	.byte	0x00, 0xf5, 0x21, 0x00


	//----- nvinfo : EIATTR_KPARAM_INFO
	.align		4
.L_23:
        /*0028*/ 	.byte	0x04, 0x17
        /*002a*/ 	.short	(.L_25 - .L_24)
.L_24:
        /*002c*/ 	.word	0x00000000
        /*0030*/ 	.short	0x0000
        /*0032*/ 	.short	0x0000
        /*0034*/ 	.byte	0x00, 0xf5, 0x21, 0x00


	//----- nvinfo : EIATTR_SPARSE_MMA_MASK
	.align		4
.L_25:
        /*0038*/ 	.byte	0x03, 0x50
        /*003a*/ 	.short	0x0000


	//----- nvinfo : EIATTR_MAXREG_COUNT
	.align		4
        /*003c*/ 	.byte	0x03, 0x1b
        /*003e*/ 	.short	0x00ff


	//----- nvinfo : EIATTR_NUM_BARRIERS
	.align		4
        /*0040*/ 	.byte	0x02, 0x4c
        /*0042*/ 	.byte	0x01
	.zero		1


	//----- nvinfo : EIATTR_MERCURY_ISA_VERSION
	.align		4
        /*0044*/ 	.byte	0x03, 0x5f
        /*0046*/ 	.short	0x0101


	//----- nvinfo : EIATTR_VRC_CTA_INIT_COUNT
	.align		4
        /*0048*/ 	.byte	0x02, 0x4a
	.zero		1
	.zero		1


	//----- nvinfo : EIATTR_EXIT_INSTR_OFFSETS
	.align		4
        /*004c*/ 	.byte	0x04, 0x1c
        /*004e*/ 	.short	(.L_27 - .L_26)


	//   ....[0]....
.L_26:
        /*0050*/ 	.word	0x000028d0


	//   ....[1]....
        /*0054*/ 	.word	0x00002920


	//----- nvinfo : EIATTR_CRS_STACK_SIZE
	.align		4
.L_27:
        /*0058*/ 	.byte	0x04, 0x1e
        /*005a*/ 	.short	(.L_29 - .L_28)
.L_28:
        /*005c*/ 	.word	0x00000000


	//----- nvinfo : EIATTR_CBANK_PARAM_SIZE
	.align		4
.L_29:
        /*0060*/ 	.byte	0x03, 0x19
        /*0062*/ 	.short	0x0018


	//----- nvinfo : EIATTR_PARAM_CBANK
	.align		4
        /*0064*/ 	.byte	0x04, 0x0a
        /*0066*/ 	.short	(.L_31 - .L_30)
	.align		4
.L_30:
        /*0068*/ 	.word	index@(.nv.constant0._Z6conv2dPfPKfS_)
        /*006c*/ 	.short	0x0380
        /*006e*/ 	.short	0x0018


	//----- nvinfo : EIATTR_SW_WAR
	.align		4
.L_31:
        /*0070*/ 	.byte	0x04, 0x36
        /*0072*/ 	.short	(.L_33 - .L_32)
.L_32:
        /*0074*/ 	.word	0x00000008
.L_33:


//--------------------- .nv.info._Z9transformPfS_ --------------------------
	.section	.nv.info._Z9transformPfS_,"",@"SHT_CUDA_INFO"
	.sectionflags	@""
	.align	4


	//----- nvinfo : EIATTR_CUDA_API_VERSION
	.align		4
        /*0000*/ 	.byte	0x04, 0x37
        /*0002*/ 	.short	(.L_35 - .L_34)
.L_34:
        /*0004*/ 	.word	0x00000082


	//----- nvinfo : EIATTR_KPARAM_INFO
	.align		4
.L_35:
        /*0008*/ 	.byte	0x04, 0x17
        /*000a*/ 	.short	(.L_37 - .L_36)
.L_36:
        /*000c*/ 	.word	0x00000000
        /*0010*/ 	.short	0x0001
        /*0012*/ 	.short	0x0008
        /*0014*/ 	.byte	0x00, 0xf5, 0x21, 0x00


	//----- nvinfo : EIATTR_KPARAM_INFO
	.align		4
.L_37:
        /*0018*/ 	.byte	0x04, 0x17
        /*001a*/ 	.short	(.L_39 - .L_38)
.L_38:
        /*001c*/ 	.word	0x00000000
        /*0020*/ 	.short	0x0000
        /*0022*/ 	.short	0x0000
        /*0024*/ 	.byte	0x00, 0xf5, 0x21, 0x00


	//----- nvinfo : EIATTR_SPARSE_MMA_MASK
	.align		4
.L_39:
        /*0028*/ 	.byte	0x03, 0x50
        /*002a*/ 	.short	0x0000


	//----- nvinfo : EIATTR_MAXREG_COUNT
	.align		4
        /*002c*/ 	.byte	0x03, 0x1b
        /*002e*/ 	.short	0x00ff


	//----- nvinfo : EIATTR_MERCURY_ISA_VERSION
	.align		4
        /*0030*/ 	.byte	0x03, 0x5f
        /*0032*/ 	.short	0x0101


	//----- nvinfo : EIATTR_VRC_CTA_INIT_COUNT
	.align		4
        /*0034*/ 	.byte	0x02, 0x4a
	.zero		1
	.zero		1


	//----- nvinfo : EIATTR_EXIT_INSTR_OFFSETS
	.align		4
        /*0038*/ 	.byte	0x04, 0x1c
        /*003a*/ 	.short	(.L_41 - .L_40)


	//   ....[0]....
.L_40:
        /*003c*/ 	.word	0x00000060


	//   ....[1]....
        /*0040*/ 	.word	0x00000420


	//----- nvinfo : EIATTR_CRS_STACK_SIZE
	.align		4
.L_41:
        /*0044*/ 	.byte	0x04, 0x1e
        /*0046*/ 	.short	(.L_43 - .L_42)
.L_42:
        /*0048*/ 	.word	0x00000000


	//----- nvinfo : EIATTR_CBANK_PARAM_SIZE
	.align		4
.L_43:
        /*004c*/ 	.byte	0x03, 0x19
        /*004e*/ 	.short	0x0010


	//----- nvinfo : EIATTR_PARAM_CBANK
	.align		4
        /*0050*/ 	.byte	0x04, 0x0a
        /*0052*/ 	.short	(.L_45 - .L_44)
	.align		4
.L_44:
        /*0054*/ 	.word	index@(.nv.constant0._Z9transformPfS_)
        /*0058*/ 	.short	0x0380
        /*005a*/ 	.short	0x0010


	//----- nvinfo : EIATTR_SW_WAR
	.align		4
.L_45:
        /*005c*/ 	.byte	0x04, 0x36
        /*005e*/ 	.short	(.L_47 - .L_46)
.L_46:
        /*0060*/ 	.word	0x00000008
.L_47:


//--------------------- .nv.info.default_function_kernel0 --------------------------
	.section	.nv.info.default_function_kernel0,"",@"SHT_CUDA_INFO"
	.sectionflags	@""
	.align	4


	//----- nvinfo : EIATTR_CUDA_API_VERSION
	.align		4
        /*0000*/ 	.byte	0x04, 0x37
        /*0002*/ 	.short	(.L_49 - .L_48)
.L_48:
        /*0004*/ 	.word	0x00000082


	//----- nvinfo : EIATTR_KPARAM_INFO
	.align		4
.L_49:
        /*0008*/ 	.byte	0x04, 0x17
        /*000a*/ 	.short	(.L_51 - .L_50)
.L_50:
        /*000c*/ 	.word	0x00000000
        /*0010*/ 	.short	0x0002
        /*0012*/ 	.short	0x0010
        /*0014*/ 	.byte	0x00, 0xf5, 0x21, 0x00


	//----- nvinfo : EIATTR_KPARAM_INFO
	.align		4
.L_51:
        /*0018*/ 	.byte	0x04, 0x17
        /*001a*/ 	.short	(.L_53 - .L_52)
.L_52:
        /*001c*/ 	.word	0x00000000
        /*0020*/ 	.short	0x0001
        /*0022*/ 	.short	0x0008
        /*0024*/ 	.byte	0x00, 0xf5, 0x21, 0x00


	//----- nvinfo : EIATTR_KPARAM_INFO
	.align		4
.L_53:
        /*0028*/ 	.byte	0x04, 0x17
        /*002a*/ 	.short	(.L_55 - .L_54)
.L_54:
        /*002c*/ 	.word	0x00000000
        /*0030*/ 	.short	0x0000
        /*0032*/ 	.short	0x0000
        /*0034*/ 	.byte	0x00, 0xf5, 0x21, 0x00


	//----- nvinfo : EIATTR_SPARSE_MMA_MASK
	.align		4
.L_55:
        /*0038*/ 	.byte	0x03, 0x50
        /*003a*/ 	.short	0x0000


	//----- nvinfo : EIATTR_MAXREG_COUNT
	.align		4
        /*003c*/ 	.byte	0x03, 0x1b
        /*003e*/ 	.short	0x00ff


	//----- nvinfo : EIATTR_NUM_BARRIERS
	.align		4
        /*0040*/ 	.byte	0x02, 0x4c
        /*0042*/ 	.byte	0x01
	.zero		1


	//----- nvinfo : EIATTR_MERCURY_ISA_VERSION
	.align		4
        /*0044*/ 	.byte	0x03, 0x5f
        /*0046*/ 	.short	0x0101


	//----- nvinfo : EIATTR_VRC_CTA_INIT_COUNT
	.align		4
        /*0048*/ 	.byte	0x02, 0x4a
	.zero		1
	.zero		1


	//----- nvinfo : EIATTR_EXIT_INSTR_OFFSETS
	.align		4
        /*004c*/ 	.byte	0x04, 0x1c
        /*004e*/ 	.short	(.L_57 - .L_56)


	//   ....[0]....
.L_56:
        /*0050*/ 	.word	0x00003f60


	//----- nvinfo : EIATTR_CRS_STACK_SIZE
	.align		4
.L_57:
        /*0054*/ 	.byte	0x04, 0x1e
        /*0056*/ 	.short	(.L_59 - .L_58)
.L_58:
        /*0058*/ 	.word	0x00000000


	//----- nvinfo : EIATTR_CBANK_PARAM_SIZE
	.align		4
.L_59:
        /*005c*/ 	.byte	0x03, 0x19
        /*005e*/ 	.short	0x0018


	//----- nvinfo : EIATTR_PARAM_CBANK
	.align		4
        /*0060*/ 	.byte	0x04, 0x0a
        /*0062*/ 	.short	(.L_61 - .L_60)
	.align		4
.L_60:
        /*0064*/ 	.word	index@(.nv.constant0.default_function_kernel0)
        /*0068*/ 	.short	0x0380
        /*006a*/ 	.short	0x0018


	//----- nvinfo : EIATTR_SW_WAR
	.align		4
.L_61:
        /*006c*/ 	.byte	0x04, 0x36
        /*006e*/ 	.short	(.L_63 - .L_62)
.L_62:
        /*0070*/ 	.word	0x00000008
.L_63:


//--------------------- .nv.callgraph             --------------------------
	.section	.nv.callgraph,"",@"SHT_CUDA_CALLGRAPH"
	.align	4
	.sectionentsize	8
	.align		4
        /*0000*/ 	.word	0x00000000
	.align		4
        /*0004*/ 	.word	0xffffffff
	.align		4
        /*0008*/ 	.word	0x00000000
	.align		4
        /*000c*/ 	.word	0xfffffffe
	.align		4
        /*0010*/ 	.word	0x00000000
	.align		4
        /*0014*/ 	.word	0xfffffffd
	.align		4
        /*0018*/ 	.word	0x00000000
	.align		4
        /*001c*/ 	.word	0xfffffffc


//--------------------- .text._Z6conv2dPfPKfS_    --------------------------
	.section	.text._Z6conv2dPfPKfS_,"ax",@progbits
	.align	128
        .global         _Z6conv2dPfPKfS_
        .type           _Z6conv2dPfPKfS_,@function
        .size           _Z6conv2dPfPKfS_,(.L_x_44 - _Z6conv2dPfPKfS_)
        .other          _Z6conv2dPfPKfS_,@"STO_CUDA_ENTRY STV_DEFAULT"
_Z6conv2dPfPKfS_:
.text._Z6conv2dPfPKfS_:
[----:B------:R-:W-:Y:S08]  /*0000*/  LDC R1, c[0x0][0x37c] ;  /* 0x0000df00ff017b82 */ /* 0x000ff00000000800 */
[----:B------:R-:W0:Y:S01]  /*0010*/  S2UR UR9, SR_CTAID.X ;  /* 0x00000000000979c3 */ /* 0x000e220000002500 */
[----:B------:R-:W1:Y:S01]  /*0020*/  S2R R0, SR_TID.X ;  /* 0x0000000000007919 */ /* 0x000e620000002100 */
[----:B------:R-:W2:Y:S01]  /*0030*/  LDCU.64 UR10, c[0x0][0x358] ;  /* 0x00006b00ff0a77ac */ /* 0x000ea20008000a00 */
[----:B------:R-:W-:Y:S01]  /*0040*/  BSSY.RECONVERGENT B0, `(.L_x_0) ;  /* 0x000002e000007945 */ /* 0x000fe20003800200 */
[----:B0-----:R-:W-:-:S04]  /*0050*/  UIMAD.WIDE.U32 UR4, UR9, -0x99fc267, URZ ;  /* 0xf6603d99090478a5 */ /* 0x001fc8000f8e00ff */
[----:B------:R-:W-:-:S04]  /*0060*/  USHF.R.U32.HI UR6, URZ, 0xb, UR5 ;  /* 0x0000000bff067899 */ /* 0x000fc80008011605 */
[----:B------:R-:W-:Y:S01]  /*0070*/  UIMAD UR8, UR6, -0x850, UR9 ;  /* 0xfffff7b0060878a4 */ /* 0x000fe2000f8e0209 */
[----:B-1----:R-:W-:Y:S02]  /*0080*/  SHF.R.U32.HI R2, RZ, 0x5, R0 ;  /* 0x00000005ff027819 */ /* 0x002fe40000011600 */
[----:B------:R-:W-:Y:S01]  /*0090*/  MOV R3, UR6 ;  /* 0x0000000600037c02 */ /* 0x000fe20008000f00 */
[----:B------:R-:W-:-:S03]  /*00a0*/  USHF.R.U32.HI UR4, URZ, 0x1, UR8 ;  /* 0x00000001ff047899 */ /* 0x000fc60008011608 */
[----:B------:R-:W-:Y:S01]  /*00b0*/  LEA R3, R3, R2, 0x4 ;  /* 0x0000000203037211 */ /* 0x000fe200078e20ff */
[----:B------:R-:W-:-:S03]  /*00c0*/  UIMAD.WIDE.U32 UR4, UR4, 0x6bca1af3, URZ ;  /* 0x6bca1af3040478a5 */ /* 0x000fc6000f8e00ff */
[----:B------:R-:W-:Y:S01]  /*00d0*/  ISETP.GT.U32.AND P0, PT, R3, 0x3f, PT ;  /* 0x0000003f0300780c */ /* 0x000fe20003f04070 */
[----:B------:R-:W-:-:S03]  /*00e0*/  USHF.R.U32.HI UR5, URZ, 0x3, UR5 ;  /* 0x00000003ff057899 */ /* 0x000fc60008011605 */
[----:B------:R-:W-:Y:S01]  /*00f0*/  ISETP.GT.U32.OR P0, PT, R0, 0x1ff, P0 ;  /* 0x000001ff0000780c */ /* 0x000fe20000704470 */
[----:B------:R-:W-:-:S04]  /*0100*/  UIMAD UR5, UR5, -0x26, UR8 ;  /* 0xffffffda050578a4 */ /* 0x000fc8000f8e0208 */
[----:B------:R-:W-:-:S08]  /*0110*/  UIMAD UR7, UR5, 0x6, URZ ;  /* 0x00000006050778a4 */ /* 0x000fd0000f8e02ff */
[----:B--2---:R-:W-:Y:S05]  /*0120*/  @P0 BRA `(.L_x_1) ;  /* 0x00000000007c0947 */ /* 0x004fea0003800000 */
[----:B------:R-:W0:Y:S01]  /*0130*/  S2R R5, SR_CTAID.X ;  /* 0x0000000000057919 */ /* 0x000e220000002500 */
[----:B------:R-:W1:Y:S01]  /*0140*/  S2UR UR5, SR_CgaCtaId ;  /* 0x00000000000579c3 */ /* 0x000e620000008800 */
[----:B------:R-:W-:Y:S01]  /*0150*/  LOP3.LUT R6, R0, 0x1f, RZ, 0xc0, !PT ;  /* 0x0000001f00067812 */ /* 0x000fe200078ec0ff */
[----:B------:R-:W-:Y:S01]  /*0160*/  UMOV UR4, 0x400 ;  /* 0x0000040000047882 */ /* 0x000fe20000000000 */
[----:B------:R-:W-:-:S05]  /*0170*/  MOV R7, UR6 ;  /* 0x0000000600077c02 */ /* 0x000fca0008000f00 */
[----:B------:R-:W2:Y:S01]  /*0180*/  LDC R14, c[0x0][0x360] ;  /* 0x0000d800ff0e7b82 */ /* 0x000ea20000000800 */
[----:B-1----:R-:W-:-:S06]  /*0190*/  ULEA UR4, UR5, UR4, 0x18 ;  /* 0x0000000405047291 */ /* 0x002fcc000f8ec0ff */
[----:B------:R-:W-:Y:S01]  /*01a0*/  LEA R8, R6, UR4, 0x2 ;  /* 0x0000000406087c11 */ /* 0x000fe2000f8e10ff */
[----:B0-----:R-:W-:-:S04]  /*01b0*/  IMAD R4, R5, 0x30, R6 ;  /* 0x0000003005047824 */ /* 0x001fc800078e0206 */
[----:B------:R-:W-:Y:S01]  /*01c0*/  IMAD R10, R7, -0x18f00, R4 ;  /* 0xfffe7100070a7824 */ /* 0x000fe200078e0204 */
[----:B------:R-:W-:-:S07]  /*01d0*/  MOV R7, R2 ;  /* 0x0000000200077202 */ /* 0x000fce0000000f00 */
.L_x_4:
[----:B------:R-:W0:Y:S01]  /*01e0*/  LDC.64 R4, c[0x0][0x380] ;  /* 0x0000e000ff047b82 */ /* 0x000e220000000a00 */
[----:B------:R-:W-:Y:S01]  /*01f0*/  BSSY.RECONVERGENT B1, `(.L_x_2) ;  /* 0x000000c000017945 */ /* 0x000fe20003800200 */
[----:B------:R-:W-:Y:S01]  /*0200*/  IMAD R11, R3, 0x18f00, R10 ;  /* 0x00018f00030b7824 */ /* 0x000fe200078e020a */
[----:B------:R-:W-:Y:S01]  /*0210*/  MOV R12, R6 ;  /* 0x00000006000c7202 */ /* 0x000fe20000000f00 */
[----:B------:R-:W-:-:S07]  /*0220*/  IMAD R9, R7, 0xc0, R8 ;  /* 0x000000c007097824 */ /* 0x000fce00078e0208 */
.L_x_3:
[----:B0-----:R-:W-:-:S06]  /*0230*/  IMAD.WIDE.U32 R2, R11, 0x4, R4 ;  /* 0x000000040b027825 */ /* 0x001fcc00078e0004 */
[----:B------:R-:W3:Y:S01]  /*0240*/  LDG.E.CONSTANT R2, desc[UR10][R2.64] ;  /* 0x0000000a02027981 */ /* 0x000ee2000c1e9900 */
[C---:B------:R-:W-:Y:S02]  /*0250*/  ISETP.GE.U32.AND P0, PT, R12.reuse, 0x10, PT ;  /* 0x000000100c00780c */ /* 0x040fe40003f06070 */
[----:B------:R-:W-:Y:S02]  /*0260*/  IADD3 R12, PT, PT, R12, 0x20, RZ ;  /* 0x000000200c0c7810 */ /* 0x000fe40007ffe0ff */
[----:B------:R-:W-:Y:S01]  /*0270*/  IADD3 R11, PT, PT, R11, 0x20, RZ ;  /* 0x000000200b0b7810 */ /* 0x000fe20007ffe0ff */
[----:B---3--:R0:W-:Y:S02]  /*0280*/  STS [R9], R2 ;  /* 0x0000000209007388 */ /* 0x0081e40000000800 */
[----:B0-----:R-:W-:-:S06]  /*0290*/  IADD3 R9, PT, PT, R9, 0x80, RZ ;  /* 0x0000008009097810 */ /* 0x001fcc0007ffe0ff */
[----:B------:R-:W-:Y:S05]  /*02a0*/  @!P0 BRA `(.L_x_3) ;  /* 0xfffffffc00e08947 */ /* 0x000fea000383ffff */
[----:B------:R-:W-:Y:S05]  /*02b0*/  BSYNC.RECONVERGENT B1 ;  /* 0x0000000000017941 */ /* 0x000fea0003800200 */
.L_x_2:
[----:B--2---:R-:W-:Y:S02]  /*02c0*/  LEA.HI R7, R14, R7, RZ, 0x1b ;  /* 0x000000070e077211 */ /* 0x004fe400078fd8ff */
[----:B------:R-:W-:Y:S02]  /*02d0*/  MOV R2, UR6 ;  /* 0x0000000600027c02 */ /* 0x000fe40008000f00 */
[----:B------:R-:W-:Y:S02]  /*02e0*/  ISETP.LT.U32.AND P1, PT, R7, 0x10, PT ;  /* 0x000000100700780c */ /* 0x000fe40003f21070 */
[----:B------:R-:W-:-:S04]  /*02f0*/  LEA R3, R2, R7, 0x4 ;  /* 0x0000000702037211 */ /* 0x000fc800078e20ff */
[----:B------:R-:W-:-:S13]  /*0300*/  ISETP.GE.U32.AND P0, PT, R3, 0x40, PT ;  /* 0x000000400300780c */ /* 0x000fda0003f06070 */
[----:B------:R-:W-:Y:S05]  /*0310*/  @!P0 BRA P1, `(.L_x_4) ;  /* 0xfffffffc00b08947 */ /* 0x000fea000083ffff */
.L_x_1:
[----:B------:R-:W-:Y:S05]  /*0320*/  BSYNC.RECONVERGENT B0 ;  /* 0x0000000000007941 */ /* 0x000fea0003800200 */
.L_x_0:
[----:B------:R-:W0:Y:S08]  /*0330*/  S2UR UR5, SR_CgaCtaId ;  /* 0x00000000000579c3 */ /* 0x000e300000008800 */
[----:B------:R-:W-:Y:S01]  /*0340*/  BAR.SYNC.DEFER_BLOCKING 0x0 ;  /* 0x0000000000007b1d */ /* 0x000fe20000010000 */
[----:B------:R-:W-:Y:S01]  /*0350*/  HFMA2 R25, -RZ, RZ, 0, 0 ;  /* 0x00000000ff197431 */ /* 0x000fe200000001ff */
[----:B------:R-:W-:Y:S01]  /*0360*/  CS2R R38, SRZ ;  /* 0x0000000000267805 */ /* 0x000fe2000001ff00 */
[----:B------:R-:W-:Y:S01]  /*0370*/  HFMA2 R50, -RZ, RZ, 0, 0 ;  /* 0x00000000ff327431 */ /* 0x000fe200000001ff */
[----:B------:R-:W-:Y:S01]  /*0380*/  CS2R R26, SRZ ;  /* 0x00000000001a7805 */ /* 0x000fe2000001ff00 */
[----:B------:R-:W-:Y:S01]  /*0390*/  HFMA2 R35, -RZ, RZ, 0, 0 ;  /* 0x00000000ff237431 */ /* 0x000fe200000001ff */
[----:B------:R-:W-:Y:S01]  /*03a0*/  UMOV UR4, 0x400 ;  /* 0x0000040000047882 */ /* 0x000fe20000000000 */
[----:B------:R-:W-:-:S02]  /*03b0*/  CS2R R40, SRZ ;  /* 0x0000000000287805 */ /* 0x000fc4000001ff00 */
[----:B------:R-:W-:Y:S02]  /*03c0*/  MOV R2, RZ ;  /* 0x000000ff00027202 */ /* 0x000fe40000000f00 */
[----:B------:R-:W-:Y:S02]  /*03d0*/  CS2R R46, SRZ ;  /* 0x00000000002e7805 */ /* 0x000fe4000001ff00 */
[----:B------:R-:W-:Y:S02]  /*03e0*/  MOV R48, RZ ;  /* 0x000000ff00307202 */ /* 0x000fe40000000f00 */
[----:B------:R-:W-:Y:S02]  /*03f0*/  CS2R R44, SRZ ;  /* 0x00000000002c7805 */ /* 0x000fe4000001ff00 */
[----:B------:R-:W-:Y:S02]  /*0400*/  CS2R R42, SRZ ;  /* 0x00000000002a7805 */ /* 0x000fe4000001ff00 */
[----:B------:R-:W-:-:S02]  /*0410*/  CS2R R32, SRZ ;  /* 0x0000000000207805 */ /* 0x000fc4000001ff00 */
[----:B------:R-:W-:Y:S02]  /*0420*/  CS2R R30, SRZ ;  /* 0x00000000001e7805 */ /* 0x000fe4000001ff00 */
[----:B------:R-:W-:Y:S02]  /*0430*/  CS2R R28, SRZ ;  /* 0x00000000001c7805 */ /* 0x000fe4000001ff00 */
[----:B------:R-:W-:Y:S01]  /*0440*/  MOV R11, RZ ;  /* 0x000000ff000b7202 */ /* 0x000fe20000000f00 */
[----:B0-----:R-:W-:-:S03]  /*0450*/  ULEA UR5, UR5, UR4, 0x18 ;  /* 0x0000000405057291 */ /* 0x001fc6000f8ec0ff */
[----:B------:R-:W-:-:S09]  /*0460*/  UMOV UR4, URZ ;  /* 0x000000ff00047c82 */ /* 0x000fd20008000000 */
.L_x_5:
[----:B------:R-:W0:Y:S01]  /*0470*/  LDC.64 R52, c[0x0][0x388] ;  /* 0x0000e200ff347b82 */ /* 0x000e220000000a00 */
[----:B------:R-:W-:-:S06]  /*0480*/  ULEA UR9, UR6, UR4, 0x4 ;  /* 0x0000000406097291 */ /* 0x000fcc000f8e20ff */
[----:B------:R-:W-:-:S05]  /*0490*/  MOV R3, UR9 ;  /* 0x0000000900037c02 */ /* 0x000fca0008000f00 */
[----:B------:R-:W-:-:S05]  /*04a0*/  IMAD R3, R3, 0x120, R0 ;  /* 0x0000012003037824 */ /* 0x000fca00078e0200 */
[C---:B------:R-:W-:Y:S02]  /*04b0*/  IADD3 R7, PT, PT, R3.reuse, 0x20, RZ ;  /* 0x0000002003077810 */ /* 0x040fe40007ffe0ff */
[C---:B------:R-:W-:Y:S01]  /*04c0*/  IADD3 R5, PT, PT, R3.reuse, 0x40, RZ ;  /* 0x0000004003057810 */ /* 0x040fe20007ffe0ff */
[----:B0-----:R-:W-:-:S04]  /*04d0*/  IMAD.WIDE.U32 R36, R3, 0x4, R52 ;  /* 0x0000000403247825 */ /* 0x001fc800078e0034 */
[--C-:B------:R-:W-:Y:S02]  /*04e0*/  IMAD.WIDE.U32 R6, R7, 0x4, R52.reuse ;  /* 0x0000000407067825 */ /* 0x100fe400078e0034 */
[----:B------:R-:W2:Y:S02]  /*04f0*/  LDG.E.CONSTANT R36, desc[UR10][R36.64] ;  /* 0x0000000a24247981 */ /* 0x000ea4000c1e9900 */
[----:B------:R-:W-:Y:S02]  /*0500*/  IMAD.WIDE.U32 R4, R5, 0x4, R52 ;  /* 0x0000000405047825 */ /* 0x000fe400078e0034 */
[----:B------:R-:W3:Y:S04]  /*0510*/  LDG.E.CONSTANT R24, desc[UR10][R6.64] ;  /* 0x0000000a06187981 */ /* 0x000ee8000c1e9900 */
[----:B------:R0:W4:Y:S01]  /*0520*/  LDG.E.CONSTANT R23, desc[UR10][R4.64] ;  /* 0x0000000a04177981 */ /* 0x000122000c1e9900 */
[----:B------:R-:W-:-:S02]  /*0530*/  IADD3 R9, PT, PT, R3, 0x60, RZ ;  /* 0x0000006003097810 */ /* 0x000fc40007ffe0ff */
[----:B------:R-:W-:-:S03]  /*0540*/  IADD3 R21, PT, PT, R3, 0x80, RZ ;  /* 0x0000008003157810 */ /* 0x000fc60007ffe0ff */
[----:B0-----:R-:W-:-:S05]  /*0550*/  IMAD.WIDE.U32 R4, R9, 0x4, R52 ;  /* 0x0000000409047825 */ /* 0x001fca00078e0034 */
[----:B------:R0:W5:Y:S01]  /*0560*/  LDG.E.CONSTANT R22, desc[UR10][R4.64] ;  /* 0x0000000a04167981 */ /* 0x000162000c1e9900 */
[----:B------:R-:W-:Y:S01]  /*0570*/  IMAD.WIDE.U32 R20, R21, 0x4, R52 ;  /* 0x0000000415147825 */ /* 0x000fe200078e0034 */
[----:B------:R-:W-:-:S05]  /*0580*/  IADD3 R9, PT, PT, R3, 0xa0, RZ ;  /* 0x000000a003097810 */ /* 0x000fca0007ffe0ff */
[----:B------:R-:W5:Y:S01]  /*0590*/  LDG.E.CONSTANT R20, desc[UR10][R20.64] ;  /* 0x0000000a14147981 */ /* 0x000f62000c1e9900 */
[----:B0-----:R-:W-:-:S05]  /*05a0*/  IMAD.WIDE.U32 R4, R9, 0x4, R52 ;  /* 0x0000000409047825 */ /* 0x001fca00078e0034 */
[----:B------:R0:W5:Y:S01]  /*05b0*/  LDG.E.CONSTANT R21, desc[UR10][R4.64] ;  /* 0x0000000a04157981 */ /* 0x000162000c1e9900 */
[----:B------:R-:W-:-:S05]  /*05c0*/  IADD3 R7, PT, PT, R3, 0xc0, RZ ;  /* 0x000000c003077810 */ /* 0x000fca0007ffe0ff */
[----:B0-----:R-:W-:Y:S01]  /*05d0*/  IMAD.WIDE.U32 R4, R7, 0x4, R52 ;  /* 0x0000000407047825 */ /* 0x001fe200078e0034 */
[----:B------:R-:W-:-:S04]  /*05e0*/  IADD3 R7, PT, PT, R3, 0xe0, RZ ;  /* 0x000000e003077810 */ /* 0x000fc80007ffe0ff */
[----:B------:R0:W5:Y:S02]  /*05f0*/  LDG.E.CONSTANT R37, desc[UR10][R4.64] ;  /* 0x0000000a04257981 */ /* 0x000164000c1e9900 */
[----:B0-----:R-:W-:Y:S01]  /*0600*/  IMAD.WIDE.U32 R4, R7, 0x4, R52 ;  /* 0x0000000407047825 */ /* 0x001fe200078e0034 */
[----:B------:R-:W-:-:S04]  /*0610*/  IADD3 R7, PT, PT, R3, 0x100, RZ ;  /* 0x0000010003077810 */ /* 0x000fc80007ffe0ff */
[----:B------:R0:W5:Y:S02]  /*0620*/  LDG.E.CONSTANT R34, desc[UR10][R4.64] ;  /* 0x0000000a04227981 */ /* 0x000164000c1e9900 */
[----:B0-----:R-:W-:-:S05]  /*0630*/  IMAD.WIDE.U32 R4, R7, 0x4, R52 ;  /* 0x0000000407047825 */ /* 0x001fca00078e0034 */
[----:B------:R0:W5:Y:S01]  /*0640*/  LDG.E.CONSTANT R49, desc[UR10][R4.64] ;  /* 0x0000000a04317981 */ /* 0x000162000c1e9900 */
[----:B------:R-:W-:-:S09]  /*0650*/  UIMAD UR9, UR4, 0xc0, UR5 ;  /* 0x000000c0040978a4 */ /* 0x000fd2000f8e0205 */
[----:B0-----:R-:W2:Y:S04]  /*0660*/  LDS.128 R4, [UR9] ;  /* 0x00000009ff047984 */ /* 0x001ea80008000c00 */
[----:B------:R-:W0:Y:S04]  /*0670*/  LDS.128 R12, [UR9+0x10] ;  /* 0x00001009ff0c7984 */ /* 0x000e280008000c00 */
[----:B------:R-:W1:Y:S01]  /*0680*/  LDS.128 R16, [UR9+0x20] ;  /* 0x00002009ff107984 */ /* 0x000e620008000c00 */
[C---:B--2---:R-:W-:Y:S01]  /*0690*/  FFMA R11, R36.reuse, R4, R11 ;  /* 0x00000004240b7223 */ /* 0x044fe2000000000b */
[C---:B------:R-:W-:Y:S01]  /*06a0*/  FFMA R9, R36.reuse, R5, R28 ;  /* 0x0000000524097223 */ /* 0x040fe2000000001c */
[CC--:B------:R-:W-:Y:S01]  /*06b0*/  FFMA R29, R36.reuse, R6.reuse, R29 ;  /* 0x00000006241d7223 */ /* 0x0c0fe2000000001d */
[----:B0-----:R-:W-:Y:S01]  /*06c0*/  FFMA R31, R36, R13, R31 ;  /* 0x0000000d241f7223 */ /* 0x001fe2000000001f */
[C---:B---3--:R-:W-:Y:S01]  /*06d0*/  FFMA R8, R24.reuse, R5, R11 ;  /* 0x0000000518087223 */ /* 0x048fe2000000000b */
[----:B------:R-:W-:Y:S01]  /*06e0*/  FFMA R10, R24, R6, R9 ;  /* 0x00000006180a7223 */ /* 0x000fe20000000009 */
[CC--:B------:R-:W-:Y:S01]  /*06f0*/  FFMA R11, R36.reuse, R7.reuse, R32 ;  /* 0x00000007240b7223 */ /* 0x0c0fe20000000020 */
[----:B------:R-:W-:Y:S01]  /*0700*/  FFMA R30, R36, R12, R30 ;  /* 0x0000000c241e7223 */ /* 0x000fe2000000001e */
[C---:B----4-:R-:W-:Y:S01]  /*0710*/  FFMA R9, R23.reuse, R6, R8 ;  /* 0x0000000617097223 */ /* 0x050fe20000000008 */
[CC--:B------:R-:W-:Y:S01]  /*0720*/  FFMA R8, R24.reuse, R7.reuse, R29 ;  /* 0x0000000718087223 */ /* 0x0c0fe2000000001d */
[C---:B------:R-:W-:Y:S01]  /*0730*/  FFMA R29, R23.reuse, R7, R10 ;  /* 0x00000007171d7223 */ /* 0x040fe2000000000a */
[CC--:B------:R-:W-:Y:S01]  /*0740*/  FFMA R28, R24.reuse, R12.reuse, R11 ;  /* 0x0000000c181c7223 */ /* 0x0c0fe2000000000b */
[----:B------:R-:W0:Y:S01]  /*0750*/  LDS.128 R4, [UR9+0x30] ;  /* 0x00003009ff047984 */ /* 0x000e220008000c00 */
[C---:B------:R-:W-:Y:S01]  /*0760*/  FFMA R51, R23.reuse, R12, R8 ;  /* 0x0000000c17337223 */ /* 0x040fe20000000008 */
[C---:B------:R-:W-:Y:S01]  /*0770*/  FFMA R8, R24.reuse, R14, R31 ;  /* 0x0000000e18087223 */ /* 0x040fe2000000001f */
[-C--:B------:R-:W-:Y:S01]  /*0780*/  FFMA R30, R24, R13.reuse, R30 ;  /* 0x0000000d181e7223 */ /* 0x080fe2000000001e */
[C---:B------:R-:W-:Y:S01]  /*0790*/  FFMA R28, R23.reuse, R13, R28 ;  /* 0x0000000d171c7223 */ /* 0x040fe2000000001c */
[C---:B-1----:R-:W-:Y:S01]  /*07a0*/  FFMA R35, R36.reuse, R16, R35 ;  /* 0x0000001024237223 */ /* 0x042fe20000000023 */
[C---:B------:R-:W-:Y:S01]  /*07b0*/  FFMA R15, R23.reuse, R15, R8 ;  /* 0x0000000f170f7223 */ /* 0x040fe20000000008 */
[-C--:B------:R-:W-:Y:S01]  /*07c0*/  FFMA R33, R36, R17.reuse, R33 ;  /* 0x0000001124217223 */ /* 0x080fe20000000021 */
[C---:B------:R-:W-:Y:S01]  /*07d0*/  FFMA R31, R23.reuse, R14, R30 ;  /* 0x0000000e171f7223 */ /* 0x040fe2000000001e */
[-C--:B------:R-:W-:Y:S01]  /*07e0*/  FFMA R12, R24, R17.reuse, R35 ;  /* 0x00000011180c7223 */ /* 0x080fe20000000023 */
[C---:B-----5:R-:W-:Y:S01]  /*07f0*/  FFMA R13, R22.reuse, R16, R9 ;  /* 0x00000010160d7223 */ /* 0x060fe20000000009 */
[----:B------:R-:W-:Y:S01]  /*0800*/  FFMA R29, R22, R17, R29 ;  /* 0x00000011161d7223 */ /* 0x000fe2000000001d */
[----:B------:R-:W1:Y:S01]  /*0810*/  LDS.128 R8, [UR9+0x40] ;  /* 0x00004009ff087984 */ /* 0x000e620008000c00 */
[-C--:B------:R-:W-:Y:S01]  /*0820*/  FFMA R16, R24, R18.reuse, R33 ;  /* 0x0000001218107223 */ /* 0x080fe20000000021 */
[-C--:B------:R-:W-:Y:S01]  /*0830*/  FFMA R51, R22, R18.reuse, R51 ;  /* 0x0000001216337223 */ /* 0x080fe20000000033 */
[----:B------:R-:W-:Y:S01]  /*0840*/  FFMA R33, R36, R19, R40 ;  /* 0x0000001324217223 */ /* 0x000fe20000000028 */
[----:B------:R-:W-:Y:S01]  /*0850*/  FFMA R14, R20, R17, R13 ;  /* 0x00000011140e7223 */ /* 0x000fe2000000000d */
[-C--:B------:R-:W-:Y:S01]  /*0860*/  FFMA R17, R36, R18.reuse, R38 ;  /* 0x0000001224117223 */ /* 0x080fe20000000026 */
[CC--:B------:R-:W-:Y:S01]  /*0870*/  FFMA R30, R20.reuse, R18.reuse, R29 ;  /* 0x00000012141e7223 */ /* 0x0c0fe2000000001d */
[CC--:B------:R-:W-:Y:S01]  /*0880*/  FFMA R13, R23.reuse, R18.reuse, R12 ;  /* 0x00000012170d7223 */ /* 0x0c0fe2000000000c */
[-C--:B------:R-:W-:Y:S01]  /*0890*/  FFMA R29, R23, R19.reuse, R16 ;  /* 0x00000013171d7223 */ /* 0x080fe20000000010 */
[-C--:B------:R-:W-:Y:S01]  /*08a0*/  FFMA R16, R20, R19.reuse, R51 ;  /* 0x0000001314107223 */ /* 0x080fe20000000033 */
[C---:B------:R-:W-:Y:S01]  /*08b0*/  FFMA R12, R21.reuse, R18, R14 ;  /* 0x00000012150c7223 */ /* 0x040fe2000000000e */
[-C--:B------:R-:W-:Y:S01]  /*08c0*/  FFMA R18, R24, R19.reuse, R17 ;  /* 0x0000001318127223 */ /* 0x080fe20000000011 */
[-C--:B------:R-:W-:Y:S01]  /*08d0*/  FFMA R17, R22, R19.reuse, R28 ;  /* 0x0000001316117223 */ /* 0x080fe2000000001c */
[----:B------:R-:W-:Y:S01]  /*08e0*/  FFMA R14, R21, R19, R30 ;  /* 0x00000013150e7223 */ /* 0x000fe2000000001e */
[-C--:B0-----:R-:W-:Y:S01]  /*08f0*/  FFMA R19, R36, R4.reuse, R42 ;  /* 0x0000000424137223 */ /* 0x081fe2000000002a */
[-C--:B------:R-:W-:Y:S01]  /*0900*/  FFMA R30, R24, R4.reuse, R33 ;  /* 0x00000004181e7223 */ /* 0x080fe20000000021 */
[-C--:B------:R-:W-:Y:S01]  /*0910*/  FFMA R33, R23, R4.reuse, R18 ;  /* 0x0000000417217223 */ /* 0x080fe20000000012 */
[-C--:B------:R-:W-:Y:S01]  /*0920*/  FFMA R35, R22, R4.reuse, R31 ;  /* 0x0000000416237223 */ /* 0x080fe2000000001f */
[-C--:B------:R-:W-:Y:S01]  /*0930*/  FFMA R32, R20, R4.reuse, R17 ;  /* 0x0000000414207223 */ /* 0x080fe20000000011 */
[----:B------:R-:W-:Y:S01]  /*0940*/  FFMA R4, R21, R4, R16 ;  /* 0x0000000415047223 */ /* 0x000fe20000000010 */
[-C--:B------:R-:W-:Y:S01]  /*0950*/  FFMA R28, R24, R5.reuse, R19 ;  /* 0x00000005181c7223 */ /* 0x080fe20000000013 */
[-C--:B------:R-:W-:Y:S01]  /*0960*/  FFMA R51, R36, R5.reuse, R44 ;  /* 0x0000000524337223 */ /* 0x080fe2000000002c */
[----:B------:R-:W0:Y:S01]  /*0970*/  LDS.128 R16, [UR9+0x50] ;  /* 0x00005009ff107984 */ /* 0x000e220008000c00 */
[-C--:B------:R-:W-:Y:S01]  /*0980*/  FFMA R15, R22, R5.reuse, R15 ;  /* 0x00000005160f7223 */ /* 0x080fe2000000000f */
[-C--:B------:R-:W-:Y:S01]  /*0990*/  FFMA R31, R23, R5.reuse, R30 ;  /* 0x00000005171f7223 */ /* 0x080fe2000000001e */
[-C--:B------:R-:W-:Y:S01]  /*09a0*/  FFMA R30, R20, R5.reuse, R35 ;  /* 0x00000005141e7223 */ /* 0x080fe20000000023 */
[-C--:B------:R-:W-:Y:S01]  /*09b0*/  FFMA R38, R24, R6.reuse, R51 ;  /* 0x0000000618267223 */ /* 0x080fe20000000033 */
[-C--:B------:R-:W-:Y:S01]  /*09c0*/  FFMA R40, R20, R6.reuse, R15 ;  /* 0x0000000614287223 */ /* 0x080fe2000000000f */
[----:B------:R-:W-:Y:S01]  /*09d0*/  FFMA R32, R21, R5, R32 ;  /* 0x0000000515207223 */ /* 0x000fe20000000020 */
[-C--:B------:R-:W-:Y:S01]  /*09e0*/  FFMA R5, R23, R6.reuse, R28 ;  /* 0x0000000617057223 */ /* 0x080fe2000000001c */
[----:B------:R-:W-:Y:S01]  /*09f0*/  FFMA R28, R21, R6, R30 ;  /* 0x00000006151c7223 */ /* 0x000fe2000000001e */
[-C--:B------:R-:W-:Y:S01]  /*0a00*/  FFMA R35, R23, R7.reuse, R38 ;  /* 0x0000000717237223 */ /* 0x080fe20000000026 */
[----:B------:R-:W-:Y:S01]  /*0a10*/  FFMA R30, R21, R7, R40 ;  /* 0x00000007151e7223 */ /* 0x000fe20000000028 */
[-C--:B-1----:R-:W-:Y:S01]  /*0a20*/  FFMA R13, R22, R8.reuse, R13 ;  /* 0x00000008160d7223 */ /* 0x082fe2000000000d */
[CC--:B------:R-:W-:Y:S01]  /*0a30*/  FFMA R43, R36.reuse, R8.reuse, R43 ;  /* 0x00000008242b7223 */ /* 0x0c0fe2000000002b */
[C---:B------:R-:W-:Y:S01]  /*0a40*/  FFMA R7, R37.reuse, R8, R12 ;  /* 0x0000000825077223 */ /* 0x040fe2000000000c */
[-C--:B------:R-:W-:Y:S01]  /*0a50*/  FFMA R45, R36, R9.reuse, R45 ;  /* 0x00000009242d7223 */ /* 0x080fe2000000002d */
[-C--:B------:R-:W-:Y:S01]  /*0a60*/  FFMA R29, R22, R9.reuse, R29 ;  /* 0x00000009161d7223 */ /* 0x080fe2000000001d */
[-C--:B------:R-:W-:Y:S01]  /*0a70*/  FFMA R6, R20, R9.reuse, R13 ;  /* 0x0000000914067223 */ /* 0x080fe2000000000d */
[-C--:B------:R-:W-:Y:S01]  /*0a80*/  FFMA R38, R24, R9.reuse, R43 ;  /* 0x0000000918267223 */ /* 0x080fe2000000002b */
[-C--:B------:R-:W-:Y:S01]  /*0a90*/  FFMA R13, R37, R9.reuse, R14 ;  /* 0x00000009250d7223 */ /* 0x080fe2000000000e */
[----:B------:R-:W-:Y:S01]  /*0aa0*/  FFMA R8, R34, R9, R7 ;  /* 0x0000000922087223 */ /* 0x000fe20000000007 */
[-C--:B------:R-:W-:Y:S01]  /*0ab0*/  FFMA R9, R36, R10.reuse, R48 ;  /* 0x0000000a24097223 */ /* 0x080fe20000000030 */
        /* <DEDUP_REMOVED lines=11> */
[----:B------:R-:W1:Y:S01]  /*0b70*/  LDS.128 R12, [UR9+0x60] ;  /* 0x00006009ff0c7984 */ /* 0x000e620008000c00 */
[----:B------:R-:W-:Y:S01]  /*0b80*/  FFMA R45, R49, R10, R8 ;  /* 0x0000000a312d7223 */ /* 0x000fe20000000008 */
[-C--:B------:R-:W-:Y:S01]  /*0b90*/  FFMA R7, R36, R11.reuse, R50 ;  /* 0x0000000b24077223 */ /* 0x080fe20000000032 */
[-C--:B------:R-:W-:Y:S01]  /*0ba0*/  FFMA R33, R22, R11.reuse, R31 ;  /* 0x0000000b16217223 */ /* 0x080fe2000000001f */
[-C--:B------:R-:W-:Y:S01]  /*0bb0*/  FFMA R51, R37, R11.reuse, R32 ;  /* 0x0000000b25337223 */ /* 0x080fe20000000020 */
[-C--:B------:R-:W-:Y:S01]  /*0bc0*/  FFMA R10, R34, R11.reuse, R29 ;  /* 0x0000000b220a7223 */ /* 0x080fe2000000001d */
[----:B------:R-:W-:Y:S01]  /*0bd0*/  FFMA R48, R49, R11, R48 ;  /* 0x0000000b31307223 */ /* 0x000fe20000000030 */
[----:B------:R-:W-:Y:S01]  /*0be0*/  IADD3 R11, PT, PT, R3, 0x120, RZ ;  /* 0x00000120030b7810 */ /* 0x000fe20007ffe0ff */
[-C--:B0-----:R-:W-:Y:S01]  /*0bf0*/  FFMA R31, R22, R16.reuse, R5 ;  /* 0x00000010161f7223 */ /* 0x081fe20000000005 */
[-C--:B------:R-:W-:Y:S01]  /*0c00*/  FFMA R8, R20, R16.reuse, R33 ;  /* 0x0000001014087223 */ /* 0x080fe20000000021 */
[-C--:B------:R-:W-:Y:S01]  /*0c10*/  FFMA R5, R21, R16.reuse, R40 ;  /* 0x0000001015057223 */ /* 0x080fe20000000028 */
[-C--:B------:R-:W-:Y:S01]  /*0c20*/  FFMA R33, R49, R16.reuse, R10 ;  /* 0x0000001031217223 */ /* 0x080fe2000000000a */
[----:B------:R-:W-:Y:S01]  /*0c30*/  FFMA R29, R36, R16, R46 ;  /* 0x00000010241d7223 */ /* 0x000fe2000000002e */
[----:B------:R-:W-:Y:S01]  /*0c40*/  FFMA R40, R20, R17, R31 ;  /* 0x0000001114287223 */ /* 0x000fe2000000001f */
[----:B------:R-:W-:Y:S01]  /*0c50*/  IMAD.WIDE.U32 R10, R11, 0x4, R52 ;  /* 0x000000040b0a7825 */ /* 0x000fe200078e0034 */
[----:B------:R-:W-:-:S03]  /*0c60*/  IADD3 R31, PT, PT, R3, 0x140, RZ ;  /* 0x00000140031f7810 */ /* 0x000fc60007ffe0ff */
[CC--:B------:R-:W-:Y:S01]  /*0c70*/  FFMA R42, R24.reuse, R17.reuse, R29 ;  /* 0x00000011182a7223 */ /* 0x0c0fe2000000001d */
[C---:B------:R-:W-:Y:S01]  /*0c80*/  FFMA R29, R37.reuse, R17, R30 ;  /* 0x00000011251d7223 */ /* 0x040fe2000000001e */
[-C--:B------:R-:W-:Y:S01]  /*0c90*/  FFMA R44, R24, R16.reuse, R7 ;  /* 0x00000010182c7223 */ /* 0x080fe20000000007 */
[----:B------:R-:W-:Y:S01]  /*0ca0*/  FFMA R7, R37, R16, R28 ;  /* 0x0000001025077223 */ /* 0x000fe2000000001c */
[----:B------:R-:W2:Y:S01]  /*0cb0*/  LDG.E.CONSTANT R10, desc[UR10][R10.64] ;  /* 0x0000000a0a0a7981 */ /* 0x000ea2000c1e9900 */
[----:B------:R-:W-:-:S04]  /*0cc0*/  IMAD.WIDE.U32 R30, R31, 0x4, R52 ;  /* 0x000000041f1e7825 */ /* 0x000fc800078e0034 */
[-C--:B------:R-:W-:Y:S01]  /*0cd0*/  FFMA R32, R34, R16.reuse, R51 ;  /* 0x0000001022207223 */ /* 0x080fe20000000033 */
[-C--:B------:R-:W-:Y:S01]  /*0ce0*/  FFMA R28, R21, R17.reuse, R8 ;  /* 0x00000011151c7223 */ /* 0x080fe20000000008 */
[-C--:B------:R-:W-:Y:S01]  /*0cf0*/  FFMA R47, R36, R17.reuse, R47 ;  /* 0x00000011242f7223 */ /* 0x080fe2000000002f */
[-C--:B------:R-:W-:Y:S01]  /*0d00*/  FFMA R44, R23, R17.reuse, R44 ;  /* 0x00000011172c7223 */ /* 0x080fe2000000002c */
[----:B------:R0:W3:Y:S01]  /*0d10*/  LDG.E.CONSTANT R8, desc[UR10][R30.64] ;  /* 0x0000000a1e087981 */ /* 0x0000e2000c1e9900 */
[-C--:B------:R-:W-:Y:S01]  /*0d20*/  FFMA R35, R22, R17.reuse, R35 ;  /* 0x0000001116237223 */ /* 0x080fe20000000023 */
[-C--:B------:R-:W-:Y:S01]  /*0d30*/  FFMA R46, R34, R17.reuse, R7 ;  /* 0x00000011222e7223 */ /* 0x080fe20000000007 */
[----:B------:R-:W-:Y:S01]  /*0d40*/  FFMA R32, R49, R17, R32 ;  /* 0x0000001131207223 */ /* 0x000fe20000000020 */
[----:B------:R-:W-:Y:S01]  /*0d50*/  IADD3 R17, PT, PT, R3, 0x160, RZ ;  /* 0x0000016003117810 */ /* 0x000fe20007ffe0ff */
[----:B------:R-:W-:Y:S01]  /*0d60*/  FFMA R6, R23, R16, R6 ;  /* 0x0000001017067223 */ /* 0x000fe20000000006 */
[-C--:B------:R-:W-:Y:S01]  /*0d70*/  FFMA R50, R24, R18.reuse, R47 ;  /* 0x0000001218327223 */ /* 0x080fe2000000002f */
[----:B------:R-:W-:-:S02]  /*0d80*/  FFMA R47, R34, R18, R29 ;  /* 0x00000012222f7223 */ /* 0x000fc4000000001d */
[----:B------:R-:W-:-:S04]  /*0d90*/  IMAD.WIDE.U32 R16, R17, 0x4, R52 ;  /* 0x0000000411107825 */ /* 0x000fc800078e0034 */
[----:B0-----:R-:W-:Y:S01]  /*0da0*/  FFMA R30, R49, R19, R47 ;  /* 0x00000013311e7223 */ /* 0x001fe2000000002f */
[-C--:B-1----:R-:W-:Y:S01]  /*0db0*/  FFMA R51, R37, R12.reuse, R43 ;  /* 0x0000000c25337223 */ /* 0x082fe2000000002b */
[CC--:B------:R-:W-:Y:S01]  /*0dc0*/  FFMA R43, R36.reuse, R13.reuse, R41 ;  /* 0x0000000d242b7223 */ /* 0x0c0fe20000000029 */
[-C--:B------:R-:W-:Y:S01]  /*0dd0*/  FFMA R11, R36, R12.reuse, R2 ;  /* 0x0000000c240b7223 */ /* 0x080fe20000000002 */
[C---:B------:R-:W-:Y:S01]  /*0de0*/  FFMA R41, R22.reuse, R13, R9 ;  /* 0x0000000d16297223 */ /* 0x040fe20000000009 */
[----:B------:R-:W4:Y:S01]  /*0df0*/  LDG.E.CONSTANT R7, desc[UR10][R16.64] ;  /* 0x0000000a10077981 */ /* 0x000f22000c1e9900 */
[----:B------:R-:W-:Y:S01]  /*0e00*/  FFMA R47, R22, R12, R38 ;  /* 0x0000000c162f7223 */ /* 0x000fe20000000026 */
[----:B------:R-:W-:Y:S01]  /*0e10*/  IADD3 R9, PT, PT, R3, 0x180, RZ ;  /* 0x0000018003097810 */ /* 0x000fe20007ffe0ff */
[----:B------:R-:W-:Y:S01]  /*0e20*/  FFMA R31, R49, R18, R46 ;  /* 0x00000012311f7223 */ /* 0x000fe2000000002e */
[----:B------:R-:W-:Y:S01]  /*0e30*/  FFMA R29, R23, R19, R50 ;  /* 0x00000013171d7223 */ /* 0x000fe20000000032 */
[-C--:B------:R-:W-:Y:S01]  /*0e40*/  FFMA R38, R24, R13.reuse, R11 ;  /* 0x0000000d18267223 */ /* 0x080fe2000000000b */
[-C--:B------:R-:W-:Y:S01]  /*0e50*/  FFMA R50, R20, R13.reuse, R47 ;  /* 0x0000000d14327223 */ /* 0x080fe2000000002f */
[-C--:B------:R-:W-:Y:S01]  /*0e60*/  FFMA R46, R37, R13.reuse, R4 ;  /* 0x0000000d252e7223 */ /* 0x080fe20000000004 */
[----:B------:R-:W-:Y:S01]  /*0e70*/  FFMA R11, R34, R13, R51 ;  /* 0x0000000d220b7223 */ /* 0x000fe20000000033 */
[----:B------:R-:W-:Y:S01]  /*0e80*/  IMAD.WIDE.U32 R12, R9, 0x4, R52 ;  /* 0x00000004090c7825 */ /* 0x000fe200078e0034 */
[----:B------:R-:W-:-:S04]  /*0e90*/  IADD3 R9, PT, PT, R3, 0x1a0, RZ ;  /* 0x000001a003097810 */ /* 0x000fc80007ffe0ff */
[----:B------:R0:W5:Y:S02]  /*0ea0*/  LDG.E.CONSTANT R4, desc[UR10][R12.64] ;  /* 0x0000000a0c047981 */ /* 0x000164000c1e9900 */
[----:B0-----:R-:W-:Y:S01]  /*0eb0*/  IMAD.WIDE.U32 R12, R9, 0x4, R52 ;  /* 0x00000004090c7825 */ /* 0x001fe200078e0034 */
[----:B------:R-:W-:-:S04]  /*0ec0*/  IADD3 R9, PT, PT, R3, 0x1c0, RZ ;  /* 0x000001c003097810 */ /* 0x000fc80007ffe0ff */
[----:B------:R0:W5:Y:S02]  /*0ed0*/  LDG.E.CONSTANT R2, desc[UR10][R12.64] ;  /* 0x0000000a0c027981 */ /* 0x000164000c1e9900 */
[----:B0-----:R-:W-:-:S05]  /*0ee0*/  IMAD.WIDE.U32 R12, R9, 0x4, R52 ;  /* 0x00000004090c7825 */ /* 0x001fca00078e0034 */
[----:B------:R0:W5:Y:S01]  /*0ef0*/  LDG.E.CONSTANT R9, desc[UR10][R12.64] ;  /* 0x0000000a0c097981 */ /* 0x000162000c1e9900 */
[----:B------:R-:W-:Y:S01]  /*0f00*/  IADD3 R51, PT, PT, R3, 0x1e0, RZ ;  /* 0x000001e003337810 */ /* 0x000fe20007ffe0ff */
[-C--:B------:R-:W-:Y:S01]  /*0f10*/  FFMA R47, R36, R14.reuse, R25 ;  /* 0x0000000e242f7223 */ /* 0x080fe20000000019 */
[----:B------:R-:W-:-:S03]  /*0f20*/  FFMA R25, R21, R14, R50 ;  /* 0x0000000e15197223 */ /* 0x000fc60000000032 */
[----:B------:R-:W-:-:S04]  /*0f30*/  IMAD.WIDE.U32 R50, R51, 0x4, R52 ;  /* 0x0000000433327825 */ /* 0x000fc800078e0034 */
[-C--:B0-----:R-:W-:Y:S01]  /*0f40*/  FFMA R13, R37, R14.reuse, R5 ;  /* 0x0000000e250d7223 */ /* 0x081fe20000000005 */
[C---:B------:R-:W-:Y:S01]  /*0f50*/  IADD3 R5, PT, PT, R3.reuse, 0x200, RZ ;  /* 0x0000020003057810 */ /* 0x040fe20007ffe0ff */
[----:B------:R-:W-:Y:S01]  /*0f60*/  FFMA R12, R22, R14, R6 ;  /* 0x0000000e160c7223 */ /* 0x000fe20000000006 */
[----:B------:R-:W-:Y:S01]  /*0f70*/  IADD3 R3, PT, PT, R3, 0x220, RZ ;  /* 0x0000022003037810 */ /* 0x000fe20007ffe0ff */
[----:B------:R0:W5:Y:S02]  /*0f80*/  LDG.E.CONSTANT R6, desc[UR10][R50.64] ;  /* 0x0000000a32067981 */ /* 0x000164000c1e9900 */
[----:B0-----:R-:W-:-:S04]  /*0f90*/  IMAD.WIDE.U32 R50, R5, 0x4, R52 ;  /* 0x0000000405327825 */ /* 0x001fc800078e0034 */
[----:B------:R-:W-:Y:S01]  /*0fa0*/  IMAD.WIDE.U32 R52, R3, 0x4, R52 ;  /* 0x0000000403347825 */ /* 0x000fe200078e0034 */
[----:B------:R0:W5:Y:S04]  /*0fb0*/  LDG.E.CONSTANT R5, desc[UR10][R50.64] ;  /* 0x0000000a32057981 */ /* 0x000168000c1e9900 */
[----:B------:R1:W5:Y:S01]  /*0fc0*/  LDG.E.CONSTANT R3, desc[UR10][R52.64] ;  /* 0x0000000a34037981 */ /* 0x000362000c1e9900 */
[-C--:B------:R-:W-:Y:S01]  /*0fd0*/  FFMA R35, R20, R18.reuse, R35 ;  /* 0x0000001214237223 */ /* 0x080fe20000000023 */
[-C--:B------:R-:W-:Y:S01]  /*0fe0*/  FFMA R42, R23, R18.reuse, R42 ;  /* 0x00000012172a7223 */ /* 0x080fe2000000002a */
[C---:B------:R-:W-:Y:S02]  /*0ff0*/  FFMA R40, R21.reuse, R18, R40 ;  /* 0x0000001215287223 */ /* 0x040fe40000000028 */
[----:B------:R-:W-:-:S02]  /*1000*/  FFMA R35, R21, R19, R35 ;  /* 0x0000001315237223 */ /* 0x000fc40000000023 */
        /* <DEDUP_REMOVED lines=12> */
[----:B------:R-:W-:Y:S01]  /*10d0*/  FFMA R41, R21, R15, R41 ;  /* 0x0000000f15297223 */ /* 0x000fe20000000029 */
[CC--:B0-----:R-:W-:Y:S01]  /*10e0*/  FFMA R27, R36.reuse, R16.reuse, R27 ;  /* 0x00000010241b7223 */ /* 0x0c1fe2000000001b */
[----:B------:R-:W-:Y:S01]  /*10f0*/  FFMA R36, R36, R17, R39 ;  /* 0x0000001124247223 */ /* 0x000fe20000000027 */
[-C--:B------:R-:W-:Y:S01]  /*1100*/  FFMA R39, R22, R15.reuse, R44 ;  /* 0x0000000f16277223 */ /* 0x080fe2000000002c */
[----:B------:R-:W-:Y:S01]  /*1110*/  FFMA R44, R34, R15, R13 ;  /* 0x0000000f222c7223 */ /* 0x000fe2000000000d */
[C---:B------:R-:W-:Y:S01]  /*1120*/  FFMA R26, R24.reuse, R16, R26 ;  /* 0x00000010181a7223 */ /* 0x040fe2000000001a */
[CC--:B------:R-:W-:Y:S01]  /*1130*/  FFMA R13, R24.reuse, R17.reuse, R27 ;  /* 0x00000011180d7223 */ /* 0x0c0fe2000000001b */
[----:B------:R-:W-:Y:S01]  /*1140*/  FFMA R36, R24, R18, R36 ;  /* 0x0000001218247223 */ /* 0x000fe20000000024 */
[C---:B------:R-:W-:Y:S01]  /*1150*/  FFMA R46, R23.reuse, R16, R14 ;  /* 0x00000010172e7223 */ /* 0x040fe2000000000e */
[C---:B------:R-:W-:Y:S01]  /*1160*/  FFMA R27, R23.reuse, R17, R26 ;  /* 0x00000011171b7223 */ /* 0x040fe2000000001a */
[C---:B------:R-:W-:Y:S01]  /*1170*/  FFMA R24, R23.reuse, R18, R13 ;  /* 0x0000001217187223 */ /* 0x040fe2000000000d */
[----:B------:R-:W-:Y:S01]  /*1180*/  FFMA R26, R23, R19, R36 ;  /* 0x00000013171a7223 */ /* 0x000fe20000000024 */
[-C--:B------:R-:W-:Y:S01]  /*1190*/  FFMA R23, R22, R16.reuse, R42 ;  /* 0x0000001016177223 */ /* 0x080fe2000000002a */
[----:B------:R-:W-:-:S02]  /*11a0*/  FFMA R42, R21, R16, R12 ;  /* 0x00000010152a7223 */ /* 0x000fc4000000000c */
[----:B------:R-:W0:Y:S01]  /*11b0*/  LDS.128 R12, [UR9+0x80] ;  /* 0x00008009ff0c7984 */ /* 0x000e220008000c00 */
[-C--:B------:R-:W-:Y:S01]  /*11c0*/  FFMA R50, R20, R16.reuse, R39 ;  /* 0x0000001014327223 */ /* 0x080fe20000000027 */
[CC--:B------:R-:W-:Y:S01]  /*11d0*/  FFMA R39, R37.reuse, R16.reuse, R40 ;  /* 0x0000001025277223 */ /* 0x0c0fe20000000028 */
        /* <DEDUP_REMOVED lines=8> */
[-C--:B-1----:R-:W-:Y:S01]  /*1260*/  FFMA R52, R34, R18.reuse, R35 ;  /* 0x0000001222347223 */ /* 0x082fe20000000023 */
[----:B------:R-:W-:Y:S01]  /*1270*/  FFMA R40, R49, R17, R40 ;  /* 0x0000001131287223 */ /* 0x000fe20000000028 */
[-C--:B------:R-:W-:Y:S01]  /*1280*/  FFMA R35, R21, R18.reuse, R16 ;  /* 0x0000001215237223 */ /* 0x080fe20000000010 */
[----:B------:R-:W-:Y:S01]  /*1290*/  FFMA R44, R49, R18, R44 ;  /* 0x00000012312c7223 */ /* 0x000fe2000000002c */
[-C--:B------:R-:W-:Y:S01]  /*12a0*/  FFMA R39, R21, R19.reuse, R50 ;  /* 0x0000001315277223 */ /* 0x080fe20000000032 */
[----:B------:R-:W-:-:S02]  /*12b0*/  FFMA R29, R49, R19, R52 ;  /* 0x00000013311d7223 */ /* 0x000fc40000000034 */
[----:B------:R-:W1:Y:S01]  /*12c0*/  LDS.128 R16, [UR9+0x90] ;  /* 0x00009009ff107984 */ /* 0x000e620008000c00 */
[CC--:B0-----:R-:W-:Y:S01]  /*12d0*/  FFMA R23, R22.reuse, R12.reuse, R38 ;  /* 0x0000000c16177223 */ /* 0x0c1fe20000000026 */
[C---:B------:R-:W-:Y:S01]  /*12e0*/  FFMA R25, R37.reuse, R12, R25 ;  /* 0x0000000c25197223 */ /* 0x040fe20000000019 */
[-C--:B------:R-:W-:Y:S01]  /*12f0*/  FFMA R43, R22, R13.reuse, R43 ;  /* 0x0000000d162b7223 */ /* 0x080fe2000000002b */
[CC--:B------:R-:W-:Y:S01]  /*1300*/  FFMA R41, R37.reuse, R13.reuse, R41 ;  /* 0x0000000d25297223 */ /* 0x0c0fe20000000029 */
        /* <DEDUP_REMOVED lines=13> */
[----:B------:R-:W-:Y:S01]  /*13e0*/  FFMA R47, R49, R15, R42 ;  /* 0x0000000f312f7223 */ /* 0x000fe2000000002a */
[CC--:B-1----:R-:W-:Y:S01]  /*13f0*/  FFMA R15, R22.reuse, R16.reuse, R24 ;  /* 0x00000010160f7223 */ /* 0x0c2fe20000000018 */
[----:B------:R-:W-:Y:S01]  /*1400*/  FFMA R41, R22, R17, R26 ;  /* 0x0000001116297223 */ /* 0x000fe2000000001a */
[----:B------:R-:W-:-:S02]  /*1410*/  FFMA R50, R20, R16, R27 ;  /* 0x0000001014327223 */ /* 0x000fc4000000001b */
[----:B------:R-:W0:Y:S01]  /*1420*/  LDS.128 R24, [UR9+0xa0] ;  /* 0x0000a009ff187984 */ /* 0x000e220008000c00 */
[C---:B------:R-:W-:Y:S01]  /*1430*/  FFMA R15, R20.reuse, R17, R15 ;  /* 0x00000011140f7223 */ /* 0x040fe2000000000f */
[----:B------:R-:W-:Y:S01]  /*1440*/  FFMA R20, R20, R18, R41 ;  /* 0x0000001214147223 */ /* 0x000fe20000000029 */
[-C--:B------:R-:W-:Y:S01]  /*1450*/  FFMA R41, R21, R16.reuse, R14 ;  /* 0x0000001015297223 */ /* 0x080fe2000000000e */
[----:B------:R-:W-:Y:S01]  /*1460*/  FFMA R14, R37, R16, R35 ;  /* 0x00000010250e7223 */ /* 0x000fe20000000023 */
[C---:B------:R-:W-:Y:S01]  /*1470*/  FFMA R46, R21.reuse, R18, R15 ;  /* 0x00000012152e7223 */ /* 0x040fe2000000000f */
[----:B------:R-:W-:Y:S01]  /*1480*/  FFMA R51, R21, R19, R20 ;  /* 0x0000001315337223 */ /* 0x000fe20000000014 */
[CC--:B------:R-:W-:Y:S01]  /*1490*/  FFMA R20, R34.reuse, R16.reuse, R13 ;  /* 0x0000001022147223 */ /* 0x0c0fe2000000000d */
[----:B------:R-:W-:Y:S01]  /*14a0*/  FFMA R35, R49, R16, R12 ;  /* 0x0000001031237223 */ /* 0x000fe2000000000c */
[-C--:B------:R-:W-:Y:S02]  /*14b0*/  FFMA R42, R34, R17.reuse, R14 ;  /* 0x00000011222a7223 */ /* 0x080fe4000000000e */
[----:B------:R-:W1:Y:S01]  /*14c0*/  LDS.128 R12, [UR9+0xb0] ;  /* 0x0000b009ff0c7984 */ /* 0x000e620008000c00 */
[-C--:B------:R-:W-:Y:S01]  /*14d0*/  FFMA R50, R21, R17.reuse, R50 ;  /* 0x0000001115327223 */ /* 0x080fe20000000032 */
[-C--:B------:R-:W-:Y:S01]  /*14e0*/  FFMA R21, R37, R17.reuse, R39 ;  /* 0x0000001125157223 */ /* 0x080fe20000000027 */
[----:B------:R-:W-:-:S03]  /*14f0*/  FFMA R39, R49, R17, R20 ;  /* 0x0000001131277223 */ /* 0x000fc60000000014 */
[CC--:B------:R-:W-:Y:S01]  /*1500*/  FFMA R16, R34.reuse, R18.reuse, R21 ;  /* 0x0000001222107223 */ /* 0x0c0fe20000000015 */
[----:B------:R-:W-:Y:S01]  /*1510*/  FFMA R42, R49, R18, R42 ;  /* 0x00000012312a7223 */ /* 0x000fe2000000002a */
[C---:B0-----:R-:W-:Y:S02]  /*1520*/  FFMA R17, R37.reuse, R24, R23 ;  /* 0x0000001825117223 */ /* 0x041fe40000000017 */
[----:B------:R-:W2:Y:S02]  /*1530*/  LDS.128 R20, [UR9+0xc0] ;  /* 0x0000c009ff147984 */ /* 0x000ea40008000c00 */
[-C--:B------:R-:W-:Y:S01]  /*1540*/  FFMA R17, R34, R25.reuse, R17 ;  /* 0x0000001922117223 */ /* 0x080fe20000000011 */
[C---:B------:R-:W-:Y:S01]  /*1550*/  FFMA R53, R37.reuse, R25, R38 ;  /* 0x0000001925357223 */ /* 0x040fe20000000026 */
[-C--:B------:R-:W-:Y:S01]  /*1560*/  FFMA R25, R37, R26.reuse, R41 ;  /* 0x0000001a25197223 */ /* 0x080fe20000000029 */
[C---:B------:R-:W-:Y:S01]  /*1570*/  FFMA R38, R49.reuse, R19, R16 ;  /* 0x0000001331267223 */ /* 0x040fe20000000010 */
[----:B------:R-:W-:-:S02]  /*1580*/  FFMA R41, R49, R26, R17 ;  /* 0x0000001a31297223 */ /* 0x000fc40000000011 */
[----:B------:R-:W0:Y:S01]  /*1590*/  LDS.128 R16, [UR9+0xd0] ;  /* 0x0000d009ff107984 */ /* 0x000e220008000c00 */
[C---:B------:R-:W-:Y:S01]  /*15a0*/  FFMA R24, R34.reuse, R26, R53 ;  /* 0x0000001a22187223 */ /* 0x040fe20000000035 */
[C---:B------:R-:W-:Y:S01]  /*15b0*/  FFMA R53, R37.reuse, R27, R50 ;  /* 0x0000001b25357223 */ /* 0x040fe20000000032 */
[CC--:B-1----:R-:W-:Y:S01]  /*15c0*/  FFMA R26, R37.reuse, R12.reuse, R46 ;  /* 0x0000000c251a7223 */ /* 0x0c2fe2000000002e */
[----:B------:R-:W-:Y:S01]  /*15d0*/  FFMA R37, R37, R13, R51 ;  /* 0x0000000d25257223 */ /* 0x000fe20000000033 */
[C---:B------:R-:W-:Y:S01]  /*15e0*/  FFMA R25, R34.reuse, R27, R25 ;  /* 0x0000001b22197223 */ /* 0x040fe20000000019 */
[C---:B------:R-:W-:Y:S01]  /*15f0*/  FFMA R50, R34.reuse, R12, R53 ;  /* 0x0000000c22327223 */ /* 0x040fe20000000035 */
[C---:B------:R-:W-:Y:S01]  /*1600*/  FFMA R51, R34.reuse, R13, R26 ;  /* 0x0000000d22337223 */ /* 0x040fe2000000001a */
[----:B------:R-:W-:Y:S01]  /*1610*/  FFMA R52, R34, R14, R37 ;  /* 0x0000000e22347223 */ /* 0x000fe20000000025 */
[C---:B------:R-:W-:Y:S01]  /*1620*/  FFMA R46, R49.reuse, R27, R24 ;  /* 0x0000001b312e7223 */ /* 0x040fe20000000018 */
[----:B------:R-:W-:-:S02]  /*1630*/  FFMA R34, R49, R12, R25 ;  /* 0x0000000c31227223 */ /* 0x000fc40000000019 */
[----:B------:R-:W1:Y:S01]  /*1640*/  LDS.128 R24, [UR9+0xe0] ;  /* 0x0000e009ff187984 */ /* 0x000e620008000c00 */
[C---:B------:R-:W-:Y:S01]  /*1650*/  FFMA R37, R49.reuse, R13, R50 ;  /* 0x0000000d31257223 */ /* 0x040fe20000000032 */
[----:B--2---:R-:W-:Y:S01]  /*1660*/  FFMA R13, R10, R20, R45 ;  /* 0x000000140a0d7223 */ /* 0x004fe2000000002d */
[C---:B------:R-:W-:Y:S01]  /*1670*/  FFMA R45, R49.reuse, R14, R51 ;  /* 0x0000000e312d7223 */ /* 0x040fe20000000033 */
[----:B------:R-:W-:Y:S02]  /*1680*/  FFMA R49, R49, R15, R52 ;  /* 0x0000000f31317223 */ /* 0x000fe40000000034 */
[-C--:B---3--:R-:W-:Y:S02]  /*1690*/  FFMA R20, R8, R21.reuse, R13 ;  /* 0x0000001508147223 */ /* 0x088fe4000000000d */
[----:B------:R-:W2:Y:S01]  /*16a0*/  LDS.128 R12, [UR9+0xf0] ;  /* 0x0000f009ff0c7984 */ /* 0x000ea20008000c00 */
[C---:B------:R-:W-:Y:S01]  /*16b0*/  FFMA R51, R10.reuse, R21, R48 ;  /* 0x000000150a337223 */ /* 0x040fe20000000030 */
[C---:B------:R-:W-:Y:S01]  /*16c0*/  FFMA R33, R10.reuse, R22, R33 ;  /* 0x000000160a217223 */ /* 0x040fe20000000021 */
[----:B0-----:R-:W-:-:S02]  /*16d0*/  FFMA R31, R10, R16, R31 ;  /* 0x000000100a1f7223 */ /* 0x001fc4000000001f */
[-C--:B------:R-:W-:Y:S01]  /*16e0*/  FFMA R48, R8, R22.reuse, R51 ;  /* 0x0000001608307223 */ /* 0x080fe20000000033 */
[----:B------:R-:W-:Y:S01]  /*16f0*/  FFMA R51, R10, R23, R32 ;  /* 0x000000170a337223 */ /* 0x000fe20000000020 */
[C---:B------:R-:W-:Y:S01]  /*1700*/  FFMA R31, R8.reuse, R17, R31 ;  /* 0x00000011081f7223 */ /* 0x040fe2000000001f */
[----:B----4-:R-:W-:Y:S01]  /*1710*/  FFMA R21, R7, R22, R20 ;  /* 0x0000001607157223 */ /* 0x010fe20000000014 */
[----:B------:R-:W-:Y:S01]  /*1720*/  FFMA R20, R8, R23, R33 ;  /* 0x0000001708147223 */ /* 0x000fe20000000021 */
[----:B------:R-:W-:Y:S01]  /*1730*/  FFMA R33, R10, R17, R30 ;  /* 0x000000110a217223 */ /* 0x000fe2000000001e */
[----:B------:R-:W-:-:S03]  /*1740*/  FFMA R22, R8, R16, R51 ;  /* 0x0000001008167223 */ /* 0x000fc60000000033 */
[-C--:B------:R-:W-:Y:S01]  /*1750*/  FFMA R30, R8, R18.reuse, R33 ;  /* 0x00000012081e7223 */ /* 0x080fe20000000021 */
[C---:B------:R-:W-:Y:S01]  /*1760*/  FFMA R53, R7.reuse, R18, R31 ;  /* 0x0000001207357223 */ /* 0x040fe2000000001f */
[C---:B------:R-:W-:Y:S01]  /*1770*/  FFMA R51, R7.reuse, R16, R20 ;  /* 0x0000001007337223 */ /* 0x040fe20000000014 */
[C---:B------:R-:W-:Y:S01]  /*1780*/  FFMA R33, R7.reuse, R17, R22 ;  /* 0x0000001107217223 */ /* 0x040fe20000000016 */
[C---:B------:R-:W-:Y:S02]  /*1790*/  FFMA R31, R7.reuse, R19, R30 ;  /* 0x00000013071f7223 */ /* 0x040fe4000000001e */
[----:B------:R-:W0:Y:S01]  /*17a0*/  LDS.128 R16, [UR9+0x100] ;  /* 0x00010009ff107984 */ /* 0x000e220008000c00 */
[----:B------:R-:W-:Y:S01]  /*17b0*/  FFMA R23, R7, R23, R48 ;  /* 0x0000001707177223 */ /* 0x000fe20000000030 */
[-C--:B-1----:R-:W-:Y:S01]  /*17c0*/  FFMA R11, R10, R24.reuse, R11 ;  /* 0x000000180a0b7223 */ /* 0x082fe2000000000b */
[----:B-----5:R-:W-:Y:S01]  /*17d0*/  FFMA R21, R4, R24, R21 ;  /* 0x0000001804157223 */ /* 0x020fe20000000015 */
[-C--:B------:R-:W-:Y:S01]  /*17e0*/  FFMA R28, R10, R25.reuse, R28 ;  /* 0x000000190a1c7223 */ /* 0x080fe2000000001c */
[-C--:B------:R-:W-:Y:S01]  /*17f0*/  FFMA R23, R4, R25.reuse, R23 ;  /* 0x0000001904177223 */ /* 0x080fe20000000017 */
[----:B------:R-:W-:Y:S01]  /*1800*/  FFMA R20, R8, R25, R11 ;  /* 0x0000001908147223 */ /* 0x000fe2000000000b */
[-C--:B------:R-:W-:Y:S01]  /*1810*/  FFMA R51, R4, R26.reuse, R51 ;  /* 0x0000001a04337223 */ /* 0x080fe20000000033 */
[----:B------:R-:W-:-:S02]  /*1820*/  FFMA R24, R8, R26, R28 ;  /* 0x0000001a08187223 */ /* 0x000fc4000000001c */
[CC--:B------:R-:W-:Y:S01]  /*1830*/  FFMA R11, R7.reuse, R26.reuse, R20 ;  /* 0x0000001a070b7223 */ /* 0x0c0fe20000000014 */
[----:B------:R-:W-:Y:S01]  /*1840*/  FFMA R22, R2, R25, R21 ;  /* 0x0000001902167223 */ /* 0x000fe20000000015 */
[-C--:B------:R-:W-:Y:S01]  /*1850*/  FFMA R21, R10, R26.reuse, R36 ;  /* 0x0000001a0a157223 */ /* 0x080fe20000000024 */
[----:B------:R-:W-:Y:S01]  /*1860*/  FFMA R28, R2, R26, R23 ;  /* 0x0000001a021c7223 */ /* 0x000fe20000000017 */
[-C--:B------:R-:W-:Y:S02]  /*1870*/  FFMA R23, R10, R27.reuse, R40 ;  /* 0x0000001b0a177223 */ /* 0x080fe40000000028 */
[-C--:B------:R-:W-:Y:S01]  /*1880*/  FFMA R20, R8, R27.reuse, R21 ;  /* 0x0000001b08147223 */ /* 0x080fe20000000015 */
[-C--:B------:R-:W-:Y:S01]  /*1890*/  FFMA R24, R7, R27.reuse, R24 ;  /* 0x0000001b07187223 */ /* 0x080fe20000000018 */
[-C--:B------:R-:W-:Y:S01]  /*18a0*/  FFMA R33, R4, R27.reuse, R33 ;  /* 0x0000001b04217223 */ /* 0x080fe20000000021 */
[----:B--2---:R-:W-:Y:S01]  /*18b0*/  FFMA R30, R8, R12, R23 ;  /* 0x0000000c081e7223 */ /* 0x004fe20000000017 */
[C---:B------:R-:W-:Y:S01]  /*18c0*/  FFMA R26, R9.reuse, R26, R22 ;  /* 0x0000001a091a7223 */ /* 0x040fe20000000016 */
[-C--:B------:R-:W-:Y:S01]  /*18d0*/  FFMA R22, R2, R27.reuse, R51 ;  /* 0x0000001b02167223 */ /* 0x080fe20000000033 */
[----:B------:R-:W-:Y:S01]  /*18e0*/  FFMA R28, R9, R27, R28 ;  /* 0x0000001b091c7223 */ /* 0x000fe2000000001c */
[-C--:B------:R-:W-:Y:S01]  /*18f0*/  FFMA R27, R4, R12.reuse, R53 ;  /* 0x0000000c041b7223 */ /* 0x080fe20000000035 */
[-C--:B------:R-:W-:Y:S01]  /*1900*/  FFMA R51, R7, R12.reuse, R20 ;  /* 0x0000000c07337223 */ /* 0x080fe20000000014 */
[----:B------:R-:W-:-:S02]  /*1910*/  FFMA R53, R9, R12, R22 ;  /* 0x0000000c09357223 */ /* 0x000fc40000000016 */
[----:B------:R-:W1:Y:S01]  /*1920*/  LDS.128 R20, [UR9+0x110] ;  /* 0x00011009ff147984 */ /* 0x000e620008000c00 */
        /* <DEDUP_REMOVED lines=10> */
[-C--:B0-----:R-:W-:Y:S01]  /*19d0*/  FFMA R43, R10, R16.reuse, R43 ;  /* 0x000000100a2b7223 */ /* 0x081fe2000000002b */
[-C--:B------:R-:W-:Y:S01]  /*19e0*/  FFMA R11, R4, R16.reuse, R11 ;  /* 0x00000010040b7223 */ /* 0x080fe2000000000b */
[----:B------:R-:W-:Y:S01]  /*19f0*/  FFMA R26, R6, R16, R26 ;  /* 0x00000010061a7223 */ /* 0x000fe2000000001a */
[-C--:B------:R-:W-:Y:S01]  /*1a00*/  FFMA R29, R7, R14.reuse, R12 ;  /* 0x0000000e071d7223 */ /* 0x080fe2000000000c */
[----:B------:R-:W-:Y:S01]  /*1a10*/  FFMA R31, R9, R14, R36 ;  /* 0x0000000e091f7223 */ /* 0x000fe20000000024 */
        /* <DEDUP_REMOVED lines=24> */
[-C--:B-1----:R-:W-:Y:S01]  /*1ba0*/  FFMA R43, R10, R20.reuse, R42 ;  /* 0x000000140a2b7223 */ /* 0x082fe2000000002a */
[-C--:B------:R-:W-:Y:S01]  /*1bb0*/  FFMA R40, R2, R19.reuse, R51 ;  /* 0x0000001302287223 */ /* 0x080fe20000000033 */
[-C--:B------:R-:W-:Y:S01]  /*1bc0*/  FFMA R44, R5, R19.reuse, R32 ;  /* 0x00000013052c7223 */ /* 0x080fe20000000020 */
[----:B------:R-:W-:Y:S01]  /*1bd0*/  FFMA R28, R3, R19, R28 ;  /* 0x00000013031c7223 */ /* 0x000fe2000000001c */
[-C--:B------:R-:W-:Y:S01]  /*1be0*/  FFMA R30, R8, R20.reuse, R17 ;  /* 0x00000014081e7223 */ /* 0x080fe20000000011 */
[-C--:B------:R-:W-:Y:S01]  /*1bf0*/  FFMA R35, R7, R20.reuse, R18 ;  /* 0x0000001407237223 */ /* 0x080fe20000000012 */
[----:B------:R-:W-:-:S02]  /*1c00*/  FFMA R42, R5, R20, R16 ;  /* 0x00000014052a7223 */ /* 0x000fc40000000010 */
[----:B------:R-:W1:Y:S01]  /*1c10*/  LDS.128 R16, [UR9+0x130] ;  /* 0x00013009ff107984 */ /* 0x000e620008000c00 */
        /* <DEDUP_REMOVED lines=11> */
[CC--:B------:R-:W-:Y:S01]  /*1cd0*/  FFMA R30, R2.reuse, R21.reuse, R47 ;  /* 0x00000015021e7223 */ /* 0x0c0fe2000000002f */
[-C--:B------:R-:W-:Y:S01]  /*1ce0*/  FFMA R40, R5, R21.reuse, R40 ;  /* 0x0000001505287223 */ /* 0x080fe20000000028 */
[----:B------:R-:W-:Y:S01]  /*1cf0*/  FFMA R32, R3, R21, R42 ;  /* 0x0000001503207223 */ /* 0x000fe2000000002a */
[-C--:B------:R-:W-:Y:S01]  /*1d00*/  FFMA R25, R7, R22.reuse, R20 ;  /* 0x0000001607197223 */ /* 0x080fe20000000014 */
[----:B------:R-:W-:Y:S01]  /*1d10*/  FFMA R20, R2, R22, R43 ;  /* 0x0000001602147223 */ /* 0x000fe2000000002b */
[----:B0-----:R-:W-:Y:S01]  /*1d20*/  FFMA R21, R4, R12, R24 ;  /* 0x0000000c04157223 */ /* 0x001fe20000000018 */
[-C--:B------:R-:W-:Y:S01]  /*1d30*/  FFMA R42, R8, R22.reuse, R31 ;  /* 0x00000016082a7223 */ /* 0x080fe2000000001f */
[----:B------:R-:W-:Y:S01]  /*1d40*/  FFMA R38, R5, R22, R38 ;  /* 0x0000001605267223 */ /* 0x000fe20000000026 */
[----:B------:R-:W-:Y:S01]  /*1d50*/  FFMA R41, R10, R12, R41 ;  /* 0x0000000c0a297223 */ /* 0x000fe20000000029 */
[----:B------:R-:W-:Y:S01]  /*1d60*/  FFMA R43, R9, R22, R30 ;  /* 0x00000016092b7223 */ /* 0x000fe2000000001e */
[----:B------:R-:W-:Y:S01]  /*1d70*/  FFMA R26, R6, R12, R26 ;  /* 0x0000000c061a7223 */ /* 0x000fe2000000001a */
[----:B------:R-:W-:Y:S01]  /*1d80*/  FFMA R30, R3, R22, R40 ;  /* 0x00000016031e7223 */ /* 0x000fe20000000028 */
[-C--:B------:R-:W-:Y:S01]  /*1d90*/  FFMA R47, R7, R23.reuse, R42 ;  /* 0x00000017072f7223 */ /* 0x080fe2000000002a */
[-C--:B------:R-:W-:Y:S01]  /*1da0*/  FFMA R27, R9, R23.reuse, R20 ;  /* 0x00000017091b7223 */ /* 0x080fe20000000014 */
[----:B------:R-:W-:Y:S01]  /*1db0*/  FFMA R31, R3, R23, R38 ;  /* 0x00000017031f7223 */ /* 0x000fe20000000026 */
[-C--:B------:R-:W-:Y:S01]  /*1dc0*/  FFMA R12, R8, R13.reuse, R41 ;  /* 0x0000000d080c7223 */ /* 0x080fe20000000029 */
[-C--:B------:R-:W-:Y:S01]  /*1dd0*/  FFMA R24, R2, R13.reuse, R21 ;  /* 0x0000000d02187223 */ /* 0x080fe20000000015 */
[-C--:B------:R-:W-:Y:S01]  /*1de0*/  FFMA R46, R10, R13.reuse, R46 ;  /* 0x0000000d0a2e7223 */ /* 0x080fe2000000002e */
[----:B------:R-:W0:Y:S01]  /*1df0*/  LDS.128 R20, [UR9+0x140] ;  /* 0x00014009ff147984 */ /* 0x000e220008000c00 */
        /* <DEDUP_REMOVED lines=21> */
[CC--:B-1----:R-:W-:Y:S01]  /*1f50*/  FFMA R45, R10.reuse, R16.reuse, R45 ;  /* 0x000000100a2d7223 */ /* 0x0c2fe2000000002d */
[-C--:B------:R-:W-:Y:S01]  /*1f60*/  FFMA R49, R10, R17.reuse, R49 ;  /* 0x000000110a317223 */ /* 0x080fe20000000031 */
[----:B------:R-:W1:Y:S01]  /*1f70*/  LDS.128 R12, [UR9+0x150] ;  /* 0x00015009ff0c7984 */ /* 0x000e620008000c00 */
[C---:B------:R-:W-:Y:S01]  /*1f80*/  FFMA R26, R8.reuse, R16, R26 ;  /* 0x00000010081a7223 */ /* 0x040fe2000000001a */
[CC--:B------:R-:W-:Y:S01]  /*1f90*/  FFMA R45, R8.reuse, R17.reuse, R45 ;  /* 0x00000011082d7223 */ /* 0x0c0fe2000000002d */
[----:B------:R-:W-:Y:S01]  /*1fa0*/  FFMA R8, R8, R18, R49 ;  /* 0x0000001208087223 */ /* 0x000fe20000000031 */
[-C--:B------:R-:W-:Y:S01]  /*1fb0*/  FFMA R25, R4, R16.reuse, R25 ;  /* 0x0000001004197223 */ /* 0x080fe20000000019 */
[-C--:B------:R-:W-:Y:S01]  /*1fc0*/  FFMA R24, R2, R16.reuse, R24 ;  /* 0x0000001002187223 */ /* 0x080fe20000000018 */
[C---:B------:R-:W-:Y:S01]  /*1fd0*/  FFMA R51, R7.reuse, R16, R38 ;  /* 0x0000001007337223 */ /* 0x040fe20000000026 */
[C---:B------:R-:W-:Y:S01]  /*1fe0*/  FFMA R49, R7.reuse, R17, R26 ;  /* 0x0000001107317223 */ /* 0x040fe2000000001a */
[C---:B------:R-:W-:Y:S01]  /*1ff0*/  FFMA R45, R7.reuse, R18, R45 ;  /* 0x00000012072d7223 */ /* 0x040fe2000000002d */
[----:B------:R-:W-:Y:S01]  /*2000*/  FFMA R8, R7, R19, R8 ;  /* 0x0000001307087223 */ /* 0x000fe20000000008 */
[-C--:B------:R-:W-:Y:S01]  /*2010*/  FFMA R10, R6, R16.reuse, R43 ;  /* 0x00000010060a7223 */ /* 0x080fe2000000002b */
[-C--:B------:R-:W-:Y:S01]  /*2020*/  FFMA R7, R9, R16.reuse, R36 ;  /* 0x0000001009077223 */ /* 0x080fe20000000024 */
[-C--:B------:R-:W-:Y:S01]  /*2030*/  FFMA R40, R5, R16.reuse, R40 ;  /* 0x0000001005287223 */ /* 0x080fe20000000028 */
[----:B------:R-:W-:Y:S01]  /*2040*/  FFMA R38, R3, R16, R42 ;  /* 0x0000001003267223 */ /* 0x000fe2000000002a */
[-C--:B------:R-:W-:Y:S01]  /*2050*/  FFMA R43, R4, R17.reuse, R47 ;  /* 0x00000011042b7223 */ /* 0x080fe2000000002f */
[-C--:B------:R-:W-:Y:S01]  /*2060*/  FFMA R16, R2, R17.reuse, R25 ;  /* 0x0000001102107223 */ /* 0x080fe20000000019 */
[-C--:B------:R-:W-:Y:S01]  /*2070*/  FFMA R47, R9, R17.reuse, R24 ;  /* 0x00000011092f7223 */ /* 0x080fe20000000018 */
[----:B------:R-:W-:-:S02]  /*2080*/  FFMA R36, R6, R17, R27 ;  /* 0x0000001106247223 */ /* 0x000fc4000000001b */
[----:B------:R-:W2:Y:S01]  /*2090*/  LDS.128 R24, [UR9+0x160] ;  /* 0x00016009ff187984 */ /* 0x000ea20008000c00 */
[C---:B------:R-:W-:Y:S01]  /*20a0*/  FFMA R10, R5.reuse, R17, R10 ;  /* 0x00000011050a7223 */ /* 0x040fe2000000000a */
[-C--:B------:R-:W-:Y:S01]  /*20b0*/  FFMA R44, R2, R18.reuse, R43 ;  /* 0x00000012022c7223 */ /* 0x080fe2000000002b */
[-C--:B------:R-:W-:Y:S02]  /*20c0*/  FFMA R36, R5, R18.reuse, R36 ;  /* 0x0000001205247223 */ /* 0x080fe40000000024 */
[-C--:B------:R-:W-:Y:S01]  /*20d0*/  FFMA R42, R3, R18.reuse, R10 ;  /* 0x00000012032a7223 */ /* 0x080fe2000000000a */
[----:B------:R-:W-:Y:S01]  /*20e0*/  FFMA R10, R9, R19, R44 ;  /* 0x00000013090a7223 */ /* 0x000fe2000000002c */
[----:B------:R-:W-:Y:S01]  /*20f0*/  FFMA R40, R3, R17, R40 ;  /* 0x0000001103287223 */ /* 0x000fe20000000028 */
[----:B------:R-:W-:Y:S01]  /*2100*/  FFMA R53, R9, R18, R16 ;  /* 0x0000001209357223 */ /* 0x000fe20000000010 */
[----:B------:R-:W-:Y:S02]  /*2110*/  FFMA R44, R3, R19, R36 ;  /* 0x00000013032c7223 */ /* 0x000fe40000000024 */
[----:B------:R-:W3:Y:S01]  /*2120*/  LDS.128 R16, [UR9+0x170] ;  /* 0x00017009ff107984 */ /* 0x000ee20008000c00 */
[-C--:B0-----:R-:W-:Y:S01]  /*2130*/  FFMA R41, R4, R20.reuse, R41 ;  /* 0x0000001404297223 */ /* 0x081fe20000000029 */
[C---:B------:R-:W-:Y:S01]  /*2140*/  FFMA R20, R6.reuse, R20, R39 ;  /* 0x0000001406147223 */ /* 0x040fe20000000027 */
[----:B------:R-:W-:-:S02]  /*2150*/  FFMA R34, R6, R21, R34 ;  /* 0x0000001506227223 */ /* 0x000fc40000000022 */
[-C--:B------:R-:W-:Y:S01]  /*2160*/  FFMA R36, R2, R21.reuse, R41 ;  /* 0x0000001502247223 */ /* 0x080fe20000000029 */
[CC--:B------:R-:W-:Y:S01]  /*2170*/  FFMA R20, R5.reuse, R21.reuse, R20 ;  /* 0x0000001505147223 */ /* 0x0c0fe20000000014 */
[C---:B------:R-:W-:Y:S01]  /*2180*/  FFMA R37, R4.reuse, R21, R37 ;  /* 0x0000001504257223 */ /* 0x040fe20000000025 */
[-C--:B------:R-:W-:Y:S01]  /*2190*/  FFMA R34, R5, R22.reuse, R34 ;  /* 0x0000001605227223 */ /* 0x080fe20000000022 */
[-C--:B------:R-:W-:Y:S01]  /*21a0*/  FFMA R21, R9, R22.reuse, R36 ;  /* 0x0000001609157223 */ /* 0x080fe20000000024 */
[CC--:B------:R-:W-:Y:S01]  /*21b0*/  FFMA R43, R3.reuse, R22.reuse, R20 ;  /* 0x00000016032b7223 */ /* 0x0c0fe20000000014 */
[-C--:B------:R-:W-:Y:S01]  /*21c0*/  FFMA R51, R4, R22.reuse, R51 ;  /* 0x0000001604337223 */ /* 0x080fe20000000033 */
[----:B------:R-:W-:Y:S01]  /*21d0*/  FFMA R36, R6, R22, R7 ;  /* 0x0000001606247223 */ /* 0x000fe20000000007 */
[C---:B------:R-:W-:Y:S01]  /*21e0*/  FFMA R49, R4.reuse, R23, R49 ;  /* 0x0000001704317223 */ /* 0x040fe20000000031 */
[C---:B-1----:R-:W-:Y:S01]  /*21f0*/  FFMA R20, R4.reuse, R12, R45 ;  /* 0x0000000c04147223 */ /* 0x042fe2000000002d */
[----:B------:R-:W-:Y:S01]  /*2200*/  FFMA R7, R4, R13, R8 ;  /* 0x0000000d04077223 */ /* 0x000fe20000000008 */
[C---:B------:R-:W-:Y:S01]  /*2210*/  FFMA R46, R2.reuse, R22, R37 ;  /* 0x00000016022e7223 */ /* 0x040fe20000000025 */
[-C--:B------:R-:W-:Y:S01]  /*2220*/  FFMA R45, R3, R23.reuse, R34 ;  /* 0x00000017032d7223 */ /* 0x080fe20000000022 */
[C---:B------:R-:W-:Y:S01]  /*2230*/  FFMA R8, R2.reuse, R23, R51 ;  /* 0x0000001702087223 */ /* 0x040fe20000000033 */
[C---:B------:R-:W-:Y:S01]  /*2240*/  FFMA R34, R2.reuse, R12, R49 ;  /* 0x0000000c02227223 */ /* 0x040fe20000000031 */
[C---:B------:R-:W-:Y:S01]  /*2250*/  FFMA R20, R2.reuse, R13, R20 ;  /* 0x0000000d02147223 */ /* 0x040fe20000000014 */
[----:B------:R-:W-:Y:S01]  /*2260*/  FFMA R2, R2, R14, R7 ;  /* 0x0000000e02027223 */ /* 0x000fe20000000007 */
[-C--:B------:R-:W-:Y:S01]  /*2270*/  FFMA R4, R9, R23.reuse, R46 ;  /* 0x0000001709047223 */ /* 0x080fe2000000002e */
[CC--:B------:R-:W-:Y:S01]  /*2280*/  FFMA R22, R6.reuse, R23.reuse, R47 ;  /* 0x0000001706167223 */ /* 0x0c0fe2000000002f */
[----:B------:R-:W-:Y:S01]  /*2290*/  FFMA R36, R5, R23, R36 ;  /* 0x0000001705247223 */ /* 0x000fe20000000024 */
[C---:B------:R-:W-:Y:S01]  /*22a0*/  FFMA R23, R9.reuse, R12, R8 ;  /* 0x0000000c09177223 */ /* 0x040fe20000000008 */
[C---:B------:R-:W-:Y:S01]  /*22b0*/  FFMA R7, R9.reuse, R14, R20 ;  /* 0x0000000e09077223 */ /* 0x040fe20000000014 */
[C---:B------:R-:W-:Y:S01]  /*22c0*/  FFMA R8, R9.reuse, R13, R34 ;  /* 0x0000000d09087223 */ /* 0x040fe20000000022 */
[----:B------:R-:W-:Y:S01]  /*22d0*/  FFMA R20, R9, R15, R2 ;  /* 0x0000000f09147223 */ /* 0x000fe20000000002 */
[C---:B------:R-:W-:Y:S01]  /*22e0*/  FFMA R9, R6.reuse, R13, R10 ;  /* 0x0000000d06097223 */ /* 0x040fe2000000000a */
[----:B--2---:R-:W-:Y:S01]  /*22f0*/  FFMA R4, R6, R25, R4 ;  /* 0x0000001906047223 */ /* 0x004fe20000000004 */
[----:B------:R-:W-:-:S02]  /*2300*/  UIADD3 UR4, UPT, UPT, UR4, 0x2, URZ ;  /* 0x0000000204047890 */ /* 0x000fc4000fffe0ff */
[C---:B------:R-:W-:Y:S01]  /*2310*/  FFMA R10, R5.reuse, R14, R9 ;  /* 0x0000000e050a7223 */ /* 0x040fe20000000009 */
[----:B------:R-:W-:Y:S01]  /*2320*/  FFMA R4, R5, R26, R4 ;  /* 0x0000001a05047223 */ /* 0x000fe20000000004 */
[----:B------:R-:W-:Y:S01]  /*2330*/  UISETP.NE.AND UP0, UPT, UR4, 0x10, UPT ;  /* 0x000000100400788c */ /* 0x000fe2000bf05270 */
[C---:B------:R-:W-:Y:S01]  /*2340*/  FFMA R2, R6.reuse, R12, R53 ;  /* 0x0000000c06027223 */ /* 0x040fe20000000035 */
[C---:B------:R-:W-:Y:S01]  /*2350*/  FFMA R47, R3.reuse, R15, R10 ;  /* 0x0000000f032f7223 */ /* 0x040fe2000000000a */
[C---:B------:R-:W-:Y:S01]  /*2360*/  FFMA R10, R6.reuse, R26, R23 ;  /* 0x0000001a060a7223 */ /* 0x040fe20000000017 */
[-C--:B------:R-:W-:Y:S01]  /*2370*/  FFMA R41, R3, R27.reuse, R4 ;  /* 0x0000001b03297223 */ /* 0x080fe20000000004 */
[C---:B------:R-:W-:Y:S01]  /*2380*/  FFMA R24, R6.reuse, R24, R21 ;  /* 0x0000001806187223 */ /* 0x040fe20000000015 */
[C---:B---3--:R-:W-:Y:S01]  /*2390*/  FFMA R4, R6.reuse, R16, R7 ;  /* 0x0000001006047223 */ /* 0x048fe20000000007 */
[C---:B------:R-:W-:Y:S01]  /*23a0*/  FFMA R8, R6.reuse, R27, R8 ;  /* 0x0000001b06087223 */ /* 0x040fe20000000008 */
[----:B------:R-:W-:Y:S01]  /*23b0*/  FFMA R7, R6, R17, R20 ;  /* 0x0000001106077223 */ /* 0x000fe20000000014 */
[C---:B------:R-:W-:Y:S01]  /*23c0*/  FFMA R2, R5.reuse, R13, R2 ;  /* 0x0000000d05027223 */ /* 0x040fe20000000002 */
[C---:B------:R-:W-:Y:S01]  /*23d0*/  FFMA R10, R5.reuse, R27, R10 ;  /* 0x0000001b050a7223 */ /* 0x040fe2000000000a */
[C---:B------:R-:W-:Y:S01]  /*23e0*/  FFMA R24, R5.reuse, R25, R24 ;  /* 0x0000001905187223 */ /* 0x040fe20000000018 */
[C---:B------:R-:W-:Y:S01]  /*23f0*/  FFMA R27, R5.reuse, R17, R4 ;  /* 0x00000011051b7223 */ /* 0x040fe20000000004 */
[C---:B------:R-:W-:Y:S01]  /*2400*/  FFMA R22, R5.reuse, R12, R22 ;  /* 0x0000000c05167223 */ /* 0x040fe20000000016 */
        /* <DEDUP_REMOVED lines=8> */
[C---:B------:R-:W-:Y:S01]  /*2490*/  FFMA R27, R3.reuse, R18, R27 ;  /* 0x00000012031b7223 */ /* 0x040fe2000000001b */
[----:B------:R-:W-:Y:S01]  /*24a0*/  FFMA R39, R3, R19, R4 ;  /* 0x0000001303277223 */ /* 0x000fe20000000004 */
[----:B------:R-:W-:Y:S06]  /*24b0*/  BRA.U UP0, `(.L_x_5) ;  /* 0xffffffdd00ec7547 */ /* 0x000fec000b83ffff */
[----:B------:R-:W-:Y:S01]  /*24c0*/  USHF.R.U32.HI UR4, URZ, 0x1, UR8 ;  /* 0x00000001ff047899 */ /* 0x000fe20008011608 */
[----:B------:R-:W-:Y:S01]  /*24d0*/  IMAD R0, R0, 0xc400, RZ ;  /* 0x0000c40000007824 */ /* 0x000fe200078e02ff */
[----:B------:R-:W0:Y:S02]  /*24e0*/  LDCU.64 UR12, c[0x0][0x390] ;  /* 0x00007200ff0c77ac */ /* 0x000e240008000a00 */
[----:B------:R-:W-:Y:S02]  /*24f0*/  UIMAD.WIDE.U32 UR4, UR4, 0x6bca1af3, URZ ;  /* 0x6bca1af3040478a5 */ /* 0x000fe4000f8e00ff */
[----:B------:R-:W-:Y:S02]  /*2500*/  UISETP.GT.U32.AND UP1, UPT, UR8, 0x84f, UPT ;  /* 0x0000084f0800788c */ /* 0x000fe4000bf24070 */
[----:B------:R-:W-:-:S04]  /*2510*/  USHF.R.U32.HI UR5, URZ, 0x3, UR5 ;  /* 0x00000003ff057899 */ /* 0x000fc80008011605 */
[----:B------:R-:W-:-:S06]  /*2520*/  UIMAD UR6, UR5, 0x380, URZ ;  /* 0x00000380050678a4 */ /* 0x000fcc000f8e02ff */
[----:B------:R-:W-:-:S04]  /*2530*/  IADD3 R3, PT, PT, R0, UR6, RZ ;  /* 0x0000000600037c10 */ /* 0x000fc8000fffe0ff */
[----:B------:R-:W-:-:S04]  /*2540*/  IADD3 R5, P0, PT, R3, UR7, RZ ;  /* 0x0000000703057c10 */ /* 0x000fc8000ff1e0ff */
[----:B------:R-:W-:Y:S02]  /*2550*/  IADD3.X R6, PT, PT, RZ, RZ, RZ, P0, !PT ;  /* 0x000000ffff067210 */ /* 0x000fe400007fe4ff */
[----:B0-----:R-:W-:-:S04]  /*2560*/  LEA R4, P0, R5, UR12, 0x2 ;  /* 0x0000000c05047c11 */ /* 0x001fc8000f8010ff */
[----:B------:R-:W-:Y:S01]  /*2570*/  LEA.HI.X R5, R5, UR13, R6, 0x2, P0 ;  /* 0x0000000d05057c11 */ /* 0x000fe200080f1406 */
[----:B------:R-:W-:Y:S08]  /*2580*/  BRA.U UP1, `(.L_x_6) ;  /* 0x0000000101147547 */ /* 0x000ff0000b800000 */
[----:B------:R-:W0:Y:S01]  /*2590*/  LDC.64 R6, c[0x0][0x390] ;  /* 0x0000e400ff067b82 */ /* 0x000e220000000a00 */
[----:B------:R-:W-:-:S05]  /*25a0*/  IADD3 R3, PT, PT, R3, UR7, RZ ;  /* 0x0000000703037c10 */ /* 0x000fca000fffe0ff */
[----:B0-----:R-:W-:-:S05]  /*25b0*/  IMAD.WIDE.U32 R6, R3, 0x4, R6 ;  /* 0x0000000403067825 */ /* 0x001fca00078e0006 */
[----:B------:R0:W-:Y:S04]  /*25c0*/  REDG.E.ADD.F32.FTZ.RN.STRONG.GPU desc[UR10][R6.64], R11 ;  /* 0x0000000b060079a6 */ /* 0x0001e8000c12f30a */
[----:B------:R0:W-:Y:S02]  /*25d0*/  REDG.E.ADD.F32.FTZ.RN.STRONG.GPU desc[UR10][R4.64+0x4], R28 ;  /* 0x0000041c040079a6 */ /* 0x0001e4000c12f30a */
.L_x_6:
[----:B------:R-:W-:-:S04]  /*25e0*/  USHF.R.U32.HI UR4, URZ, 0x1, UR8 ;  /* 0x00000001ff047899 */ /* 0x000fc80008011608 */
[----:B------:R-:W-:-:S04]  /*25f0*/  UIMAD.WIDE.U32 UR4, UR4, 0x6bca1af3, URZ ;  /* 0x6bca1af3040478a5 */ /* 0x000fc8000f8e00ff */
[----:B------:R-:W-:-:S04]  /*2600*/  USHF.R.U32.HI UR5, URZ, 0x3, UR5 ;  /* 0x00000003ff057899 */ /* 0x000fc80008011605 */
[----:B------:R-:W-:-:S04]  /*2610*/  UIMAD UR5, UR5, -0x26, UR8 ;  /* 0xffffffda050578a4 */ /* 0x000fc8000f8e0208 */
[----:B------:R-:W-:-:S04]  /*2620*/  UISETP.GT.U32.AND UP0, UPT, UR5, 0x24, UPT ;  /* 0x000000240500788c */ /* 0x000fc8000bf04070 */
[----:B------:R-:W-:-:S09]  /*2630*/  UISETP.GT.U32.OR UP0, UPT, UR8, 0x84f, UP0 ;  /* 0x0000084f0800788c */ /* 0x000fd20008704470 */
[----:B------:R-:W-:Y:S05]  /*2640*/  BRA.U UP0, `(.L_x_7) ;  /* 0x0000000100107547 */ /* 0x000fea000b800000 */
[----:B------:R1:W-:Y:S04]  /*2650*/  REDG.E.ADD.F32.FTZ.RN.STRONG.GPU desc[UR10][R4.64+0x8], R29 ;  /* 0x0000081d040079a6 */ /* 0x0003e8000c12f30a */
[----:B------:R1:W-:Y:S04]  /*2660*/  REDG.E.ADD.F32.FTZ.RN.STRONG.GPU desc[UR10][R4.64+0xc], R32 ;  /* 0x00000c20040079a6 */ /* 0x0003e8000c12f30a */
[----:B------:R1:W-:Y:S04]  /*2670*/  REDG.E.ADD.F32.FTZ.RN.STRONG.GPU desc[UR10][R4.64+0x10], R30 ;  /* 0x0000101e040079a6 */ /* 0x0003e8000c12f30a */
[----:B------:R1:W-:Y:S02]  /*2680*/  REDG.E.ADD.F32.FTZ.RN.STRONG.GPU desc[UR10][R4.64+0x14], R31 ;  /* 0x0000141f040079a6 */ /* 0x0003e4000c12f30a */
.L_x_7:
[----:B0-----:R-:W-:-:S04]  /*2690*/  IADD3 R6, P0, PT, R0, UR6, RZ ;  /* 0x0000000600067c10 */ /* 0x001fc8000ff1e0ff */
[----:B------:R-:W-:Y:S02]  /*26a0*/  IADD3.X R8, PT, PT, RZ, RZ, RZ, P0, !PT ;  /* 0x000000ffff087210 */ /* 0x000fe400007fe4ff */
[----:B------:R-:W-:-:S04]  /*26b0*/  IADD3 R0, P0, PT, R6, UR7, RZ ;  /* 0x0000000706007c10 */ /* 0x000fc8000ff1e0ff */
[----:B------:R-:W-:Y:S02]  /*26c0*/  IADD3.X R3, PT, PT, RZ, R8, RZ, P0, !PT ;  /* 0x00000008ff037210 */ /* 0x000fe400007fe4ff */
[----:B-1----:R-:W-:-:S04]  /*26d0*/  LEA R4, P0, R0, UR12, 0x2 ;  /* 0x0000000c00047c11 */ /* 0x002fc8000f8010ff */
[----:B------:R-:W-:Y:S01]  /*26e0*/  LEA.HI.X R5, R0, UR13, R3, 0x2, P0 ;  /* 0x0000000d00057c11 */ /* 0x000fe200080f1403 */
[----:B------:R-:W-:Y:S08]  /*26f0*/  BRA.U UP1, `(.L_x_8) ;  /* 0x0000000101087547 */ /* 0x000ff0000b800000 */
[----:B------:R0:W-:Y:S04]  /*2700*/  REDG.E.ADD.F32.FTZ.RN.STRONG.GPU desc[UR10][R4.64+0x380], R35 ;  /* 0x00038023040079a6 */ /* 0x0001e8000c12f30a */
[----:B------:R0:W-:Y:S02]  /*2710*/  REDG.E.ADD.F32.FTZ.RN.STRONG.GPU desc[UR10][R4.64+0x384], R33 ;  /* 0x00038421040079a6 */ /* 0x0001e4000c12f30a */
.L_x_8:
[----:B------:R-:W-:Y:S02]  /*2720*/  UIADD3 UR4, UPT, UPT, UR7, 0x2, URZ ;  /* 0x0000000207047890 */ /* 0x000fe4000fffe0ff */
[----:B------:R-:W-:-:S04]  /*2730*/  UIADD3 UR7, UPT, UPT, UR7, 0x4, URZ ;  /* 0x0000000407077890 */ /* 0x000fc8000fffe0ff */
[C---:B------:R-:W-:Y:S02]  /*2740*/  IADD3 R7, P0, PT, R6.reuse, UR4, RZ ;  /* 0x0000000406077c10 */ /* 0x040fe4000ff1e0ff */
[----:B------:R-:W-:Y:S02]  /*2750*/  IADD3 R0, P1, PT, R6, UR7, RZ ;  /* 0x0000000706007c10 */ /* 0x000fe4000ff3e0ff */
[-C--:B------:R-:W-:Y:S02]  /*2760*/  IADD3.X R10, PT, PT, RZ, R8.reuse, RZ, P0, !PT ;  /* 0x00000008ff0a7210 */ /* 0x080fe400007fe4ff */
[----:B------:R-:W-:Y:S02]  /*2770*/  IADD3.X R3, PT, PT, RZ, R8, RZ, P1, !PT ;  /* 0x00000008ff037210 */ /* 0x000fe40000ffe4ff */
[----:B------:R-:W-:Y:S02]  /*2780*/  LEA R6, P0, R7, UR12, 0x2 ;  /* 0x0000000c07067c11 */ /* 0x000fe4000f8010ff */
[----:B------:R-:W-:-:S02]  /*2790*/  LEA R8, P1, R0, UR12, 0x2 ;  /* 0x0000000c00087c11 */ /* 0x000fc4000f8210ff */
[----:B------:R-:W-:Y:S02]  /*27a0*/  LEA.HI.X R7, R7, UR13, R10, 0x2, P0 ;  /* 0x0000000d07077c11 */ /* 0x000fe400080f140a */
[----:B------:R-:W-:Y:S01]  /*27b0*/  LEA.HI.X R9, R0, UR13, R3, 0x2, P1 ;  /* 0x0000000d00097c11 */ /* 0x000fe200088f1403 */
[----:B------:R-:W-:Y:S08]  /*27c0*/  BRA.U UP0, `(.L_x_9) ;  /* 0x0000000100107547 */ /* 0x000ff0000b800000 */
[----:B------:R1:W-:Y:S04]  /*27d0*/  REDG.E.ADD.F32.FTZ.RN.STRONG.GPU desc[UR10][R6.64+0x380], R38 ;  /* 0x00038026060079a6 */ /* 0x0003e8000c12f30a */
[----:B------:R1:W-:Y:S04]  /*27e0*/  REDG.E.ADD.F32.FTZ.RN.STRONG.GPU desc[UR10][R6.64+0x384], R40 ;  /* 0x00038428060079a6 */ /* 0x0003e8000c12f30a */
[----:B------:R1:W-:Y:S04]  /*27f0*/  REDG.E.ADD.F32.FTZ.RN.STRONG.GPU desc[UR10][R8.64+0x380], R42 ;  /* 0x0003802a080079a6 */ /* 0x0003e8000c12f30a */
[----:B------:R1:W-:Y:S02]  /*2800*/  REDG.E.ADD.F32.FTZ.RN.STRONG.GPU desc[UR10][R8.64+0x384], R44 ;  /* 0x0003842c080079a6 */ /* 0x0003e4000c12f30a */
.L_x_9:
[----:B------:R-:W-:Y:S05]  /*2810*/  BRA.U UP1, `(.L_x_10) ;  /* 0x0000000101087547 */ /* 0x000fea000b800000 */
[----:B------:R2:W-:Y:S04]  /*2820*/  REDG.E.ADD.F32.FTZ.RN.STRONG.GPU desc[UR10][R4.64+0x700], R43 ;  /* 0x0007002b040079a6 */ /* 0x0005e8000c12f30a */
[----:B------:R2:W-:Y:S02]  /*2830*/  REDG.E.ADD.F32.FTZ.RN.STRONG.GPU desc[UR10][R4.64+0x704], R45 ;  /* 0x0007042d040079a6 */ /* 0x0005e4000c12f30a */
.L_x_10:
[----:B------:R-:W-:Y:S05]  /*2840*/  BRA.U UP0, `(.L_x_11) ;  /* 0x0000000100107547 */ /* 0x000fea000b800000 */
[----:B------:R3:W-:Y:S04]  /*2850*/  REDG.E.ADD.F32.FTZ.RN.STRONG.GPU desc[UR10][R6.64+0x700], R48 ;  /* 0x00070030060079a6 */ /* 0x0007e8000c12f30a */
[----:B------:R3:W-:Y:S04]  /*2860*/  REDG.E.ADD.F32.FTZ.RN.STRONG.GPU desc[UR10][R6.64+0x704], R50 ;  /* 0x00070432060079a6 */ /* 0x0007e8000c12f30a */
[----:B------:R3:W-:Y:S04]  /*2870*/  REDG.E.ADD.F32.FTZ.RN.STRONG.GPU desc[UR10][R8.64+0x700], R46 ;  /* 0x0007002e080079a6 */ /* 0x0007e8000c12f30a */
[----:B------:R3:W-:Y:S02]  /*2880*/  REDG.E.ADD.F32.FTZ.RN.STRONG.GPU desc[UR10][R8.64+0x704], R47 ;  /* 0x0007042f080079a6 */ /* 0x0007e4000c12f30a */
.L_x_11:
[----:B------:R-:W-:Y:S05]  /*2890*/  BRA.U UP1, `(.L_x_12) ;  /* 0x0000000101087547 */ /* 0x000fea000b800000 */
[----:B------:R4:W-:Y:S04]  /*28a0*/  REDG.E.ADD.F32.FTZ.RN.STRONG.GPU desc[UR10][R4.64+0xa80], R2 ;  /* 0x000a8002040079a6 */ /* 0x0009e8000c12f30a */
[----:B------:R4:W-:Y:S02]  /*28b0*/  REDG.E.ADD.F32.FTZ.RN.STRONG.GPU desc[UR10][R4.64+0xa84], R41 ;  /* 0x000a8429040079a6 */ /* 0x0009e4000c12f30a */
.L_x_12:
[----:B------:R-:W-:-:S13]  /*28c0*/  PLOP3.LUT P0, PT, PT, PT, UP0, 0x80, 0x8 ;  /* 0x000000000008781c */ /* 0x000fda0003f0f008 */
[----:B------:R-:W-:Y:S05]  /*28d0*/  @P0 EXIT ;  /* 0x000000000000094d */ /* 0x000fea0003800000 */
[----:B------:R-:W-:Y:S04]  /*28e0*/  REDG.E.ADD.F32.FTZ.RN.STRONG.GPU desc[UR10][R6.64+0xa80], R25 ;  /* 0x000a8019060079a6 */ /* 0x000fe8000c12f30a */
[----:B------:R-:W-:Y:S04]  /*28f0*/  REDG.E.ADD.F32.FTZ.RN.STRONG.GPU desc[UR10][R6.64+0xa84], R26 ;  /* 0x000a841a060079a6 */ /* 0x000fe8000c12f30a */
[----:B------:R-:W-:Y:S04]  /*2900*/  REDG.E.ADD.F32.FTZ.RN.STRONG.GPU desc[UR10][R8.64+0xa80], R27 ;  /* 0x000a801b080079a6 */ /* 0x000fe8000c12f30a */
[----:B------:R-:W-:Y:S01]  /*2910*/  REDG.E.ADD.F32.FTZ.RN.STRONG.GPU desc[UR10][R8.64+0xa84], R39 ;  /* 0x000a8427080079a6 */ /* 0x000fe2000c12f30a */
[----:B------:R-:W-:Y:S05]  /*2920*/  EXIT ;  /* 0x000000000000794d */ /* 0x000fea0003800000 */
.L_x_13:
[----:B------:R-:W-:-:S00]  /*2930*/  BRA `(.L_x_13) ;  /* 0xfffffffc00fc7947 */ /* 0x000fc0000383ffff */
[----:B------:R-:W-:-:S00]  /*2940*/  NOP ;  /* 0x0000000000007918 */ /* 0x000fc00000000000 */
        /* <DEDUP_REMOVED lines=11> */
.L_x_44:


//--------------------- .text._Z9transformPfS_    --------------------------
	.section	.text._Z9transformPfS_,"ax",@progbits
	.align	128
        .global         _Z9transformPfS_
        .type           _Z9transformPfS_,@function
        .size           _Z9transformPfS_,(.L_x_45 - _Z9transformPfS_)
        .other          _Z9transformPfS_,@"STO_CUDA_ENTRY STV_DEFAULT"
_Z9transformPfS_:
.text._Z9transformPfS_:
[----:B------:R-:W-:Y:S01]  /*0000*/  LDC R1, c[0x0][0x37c] ;  /* 0x0000df00ff017b82 */ /* 0x000fe20000000800 */
[----:B------:R-:W0:Y:S07]  /*0010*/  S2R R0, SR_TID.X ;  /* 0x0000000000007919 */ /* 0x000e2e0000002100 */
[----:B------:R-:W0:Y:S08]  /*0020*/  S2UR UR4, SR_CTAID.X ;  /* 0x00000000000479c3 */ /* 0x000e300000002500 */
[----:B------:R-:W0:Y:S02]  /*0030*/  LDC R3, c[0x0][0x360] ;  /* 0x0000d800ff037b82 */ /* 0x000e240000000800 */
[----:B0-----:R-:W-:-:S05]  /*0040*/  IMAD R0, R3, UR4, R0 ;  /* 0x0000000403007c24 */ /* 0x001fca000f8e0200 */
[----:B------:R-:W-:-:S13]  /*0050*/  ISETP.GT.U32.AND P0, PT, R0, 0x30ffff, PT ;  /* 0x0030ffff0000780c */ /* 0x000fda0003f04070 */
[----:B------:R-:W-:Y:S05]  /*0060*/  @P0 EXIT ;  /* 0x000000000000094d */ /* 0x000fea0003800000 */
[----:B------:R-:W0:Y:S01]  /*0070*/  LDCU UR4, c[0x0][0x370] ;  /* 0x00006e00ff0477ac */ /* 0x000e220008000800 */
[----:B------:R-:W1:Y:S01]  /*0080*/  LDCU.64 UR6, c[0x0][0x358] ;  /* 0x00006b00ff0677ac */ /* 0x000e620008000a00 */
[----:B0-----:R-:W-:-:S07]  /*0090*/  IMAD R3, R3, UR4, RZ ;  /* 0x0000000403037c24 */ /* 0x001fce000f8e02ff */
.L_x_20:
[----:B------:R-:W-:Y:S01]  /*00a0*/  IMAD.HI.U32 R4, R0, 0x5397829d, RZ ;  /* 0x5397829d00047827 */ /* 0x000fe200078e00ff */
[----:B0-----:R-:W0:Y:S04]  /*00b0*/  LDC.64 R6, c[0x0][0x380] ;  /* 0x0000e000ff067b82 */ /* 0x001e280000000a00 */
[----:B------:R-:W-:-:S05]  /*00c0*/  SHF.R.U32.HI R5, RZ, 0xe, R4 ;  /* 0x0000000eff057819 */ /* 0x000fca0000011604 */
[----:B-1----:R-:W-:-:S05]  /*00d0*/  IMAD R8, R5, -0xc400, R0 ;  /* 0xffff3c0005087824 */ /* 0x002fca00078e0200 */
[----:B------:R-:W-:-:S04]  /*00e0*/  LOP3.LUT R4, R8, 0xffff, RZ, 0xc0, !PT ;  /* 0x0000ffff08047812 */ /* 0x000fc800078ec0ff */
[----:B------:R-:W-:-:S04]  /*00f0*/  SHF.R.U32.HI R4, RZ, 0x5, R4 ;  /* 0x00000005ff047819 */ /* 0x000fc80000011604 */
[----:B------:R-:W-:Y:S01]  /*0100*/  LOP3.LUT R4, R4, 0xffff, RZ, 0xc0, !PT ;  /* 0x0000ffff04047812 */ /* 0x000fe200078ec0ff */
[----:B0-----:R-:W-:-:S04]  /*0110*/  IMAD.WIDE.U32 R6, R0, 0x4, R6 ;  /* 0x0000000400067825 */ /* 0x001fc800078e0006 */
[----:B------:R-:W-:Y:S01]  /*0120*/  IMAD R4, R4, 0x2493, RZ ;  /* 0x0000249304047824 */ /* 0x000fe200078e02ff */
[----:B-1---5:R0:W5:Y:S01]  /*0130*/  LDG.E R2, desc[UR6][R6.64] ;  /* 0x0000000606027981 */ /* 0x022162000c1e1900 */
[----:B------:R-:W-:Y:S01]  /*0140*/  IMAD.IADD R0, R3, 0x1, R0 ;  /* 0x0000000103007824 */ /* 0x000fe200078e0200 */
[----:B------:R-:W-:Y:S02]  /*0150*/  BSSY.RECONVERGENT B0, `(.L_x_14) ;  /* 0x000002b000007945 */ /* 0x000fe40003800200 */
[----:B------:R-:W-:Y:S02]  /*0160*/  SHF.R.U32.HI R4, RZ, 0x10, R4 ;  /* 0x00000010ff047819 */ /* 0x000fe40000011604 */
[----:B------:R-:W-:Y:S02]  /*0170*/  ISETP.GE.U32.AND P0, PT, R0, 0x310000, PT ;  /* 0x003100000000780c */ /* 0x000fe40003f06070 */
[----:B------:R-:W-:-:S05]  /*0180*/  PRMT R9, R4, 0x9910, RZ ;  /* 0x0000991004097816 */ /* 0x000fca00000000ff */
[----:B0-----:R-:W-:-:S04]  /*0190*/  IMAD R6, R9, 0xe0, RZ ;  /* 0x000000e009067824 */ /* 0x001fc800078e02ff */
[----:B------:R-:W-:-:S05]  /*01a0*/  IMAD.MOV R6, RZ, RZ, -R6 ;  /* 0x000000ffff067224 */ /* 0x000fca00078e0a06 */
[----:B------:R-:W-:-:S04]  /*01b0*/  PRMT R7, R6, 0x7710, RZ ;  /* 0x0000771006077816 */ /* 0x000fc800000000ff */
[----:B------:R-:W-:-:S04]  /*01c0*/  IADD3 R8, PT, PT, R8, 0x1, R7 ;  /* 0x0000000108087810 */ /* 0x000fc80007ffe007 */
[C---:B------:R-:W-:Y:S02]  /*01d0*/  LOP3.LUT R6, R8.reuse, 0xff, RZ, 0xc0, !PT ;  /* 0x000000ff08067812 */ /* 0x040fe400078ec0ff */
[----:B------:R-:W-:-:S03]  /*01e0*/  LOP3.LUT R13, R8, 0xffff, RZ, 0xc0, !PT ;  /* 0x0000ffff080d7812 */ /* 0x000fc600078ec0ff */
[----:B------:R-:W-:-:S05]  /*01f0*/  IMAD R6, R6, 0xab, RZ ;  /* 0x000000ab06067824 */ /* 0x000fca00078e02ff */
[----:B------:R-:W-:-:S05]  /*0200*/  SHF.R.U32.HI R14, RZ, 0xa, R6 ;  /* 0x0000000aff0e7819 */ /* 0x000fca0000011606 */
[----:B------:R-:W-:Y:S02]  /*0210*/  IMAD R7, R5, 0x980, R14 ;  /* 0x0000098005077824 */ /* 0x000fe400078e020e */
[----:B------:R-:W-:Y:S02]  /*0220*/  VIADD R5, R4, 0x1 ;  /* 0x0000000104057836 */ /* 0x000fe40000000000 */
[----:B------:R-:W-:Y:S02]  /*0230*/  IMAD R7, R7, 0x2a, RZ ;  /* 0x0000002a07077824 */ /* 0x000fe400078e02ff */
[----:B------:R-:W-:Y:S01]  /*0240*/  IMAD R15, R14, 0x6, RZ ;  /* 0x000000060e0f7824 */ /* 0x000fe200078e02ff */
[----:B------:R-:W-:Y:S02]  /*0250*/  SHF.R.U32.HI R5, RZ, 0x2, R5 ;  /* 0x00000002ff057819 */ /* 0x000fe40000011605 */
[----:B------:R-:W-:Y:S02]  /*0260*/  LEA R7, R4, R7, 0x3 ;  /* 0x0000000704077211 */ /* 0x000fe400078e18ff */
[----:B------:R-:W-:-:S03]  /*0270*/  VIMNMX.U32 R5, PT, PT, R5, 0x37, PT ;  /* 0x0000003705057848 */ /* 0x000fc60003fe0000 */
[----:B------:R-:W-:-:S07]  /*0280*/  IMAD.IADD R16, R13, 0x1, R7 ;  /* 0x000000010d107824 */ /* 0x000fce00078e0207 */
.L_x_19:
[----:B0-----:R-:W-:-:S04]  /*0290*/  LEA R7, R5, 0x5, 0x2 ;  /* 0x0000000505077811 */ /* 0x001fc800078e10ff */
[----:B------:R-:W-:-:S13]  /*02a0*/  ISETP.GT.U32.AND P1, PT, R7, R4, PT ;  /* 0x000000040700720c */ /* 0x000fda0003f24070 */
[----:B-1----:R-:W-:Y:S05]  /*02b0*/  @!P1 BRA `(.L_x_15) ;  /* 0x0000000000509947 */ /* 0x002fea0003800000 */
[----:B------:R-:W0:Y:S01]  /*02c0*/  LDC.64 R6, c[0x0][0x388] ;  /* 0x0000e200ff067b82 */ /* 0x000e220000000a00 */
[----:B------:R-:W-:Y:S01]  /*02d0*/  BSSY.RECONVERGENT B1, `(.L_x_16) ;  /* 0x000000f000017945 */ /* 0x000fe20003800200 */
[----:B------:R-:W-:Y:S01]  /*02e0*/  IMAD R10, R5, 0x700, R16 ;  /* 0x00000700050a7824 */ /* 0x000fe200078e0210 */
[----:B------:R-:W-:Y:S01]  /*02f0*/  MOV R12, R14 ;  /* 0x0000000e000c7202 */ /* 0x000fe20000000f00 */
[----:B------:R-:W-:-:S07]  /*0300*/  IMAD.MOV.U32 R11, RZ, RZ, R15 ;  /* 0x000000ffff0b7224 */ /* 0x000fce00078e000f */
.L_x_18:
[----:B-1----:R-:W-:-:S05]  /*0310*/  VIADD R8, R11, 0x8 ;  /* 0x000000080b087836 */ /* 0x002fca0000000000 */
[----:B------:R-:W-:-:S13]  /*0320*/  ISETP.GT.U32.AND P1, PT, R8, R13, PT ;  /* 0x0000000d0800720c */ /* 0x000fda0003f24070 */
[----:B------:R-:W-:Y:S05]  /*0330*/  @!P1 BRA `(.L_x_17) ;  /* 0x0000000000209947 */ /* 0x000fea0003800000 */
[----:B------:R-:W-:Y:S01]  /*0340*/  VIADD R9, R10, 0x8 ;  /* 0x000000080a097836 */ /* 0x000fe20000000000 */
[C---:B------:R-:W-:Y:S01]  /*0350*/  ISETP.GT.AND P1, PT, R12.reuse, RZ, PT ;  /* 0x000000ff0c00720c */ /* 0x040fe20003f24270 */
[----:B------:R-:W-:Y:S01]  /*0360*/  VIADD R12, R12, 0xffffffff ;  /* 0xffffffff0c0c7836 */ /* 0x000fe20000000000 */
[----:B------:R-:W-:Y:S01]  /*0370*/  IADD3 R11, PT, PT, R11, -0x6, RZ ;  /* 0xfffffffa0b0b7810 */ /* 0x000fe20007ffe0ff */
[----:B0-----:R-:W-:-:S04]  /*0380*/  IMAD.WIDE.U32 R8, R9, 0x4, R6 ;  /* 0x0000000409087825 */ /* 0x001fc800078e0006 */
[----:B------:R-:W-:Y:S01]  /*0390*/  VIADD R10, R10, 0xffffffd6 ;  /* 0xffffffd60a0a7836 */ /* 0x000fe20000000000 */
[----:B-----5:R1:W-:Y:S05]  /*03a0*/  STG.E desc[UR6][R8.64], R2 ;  /* 0x0000000208007986 */ /* 0x0203ea000c101906 */
[----:B------:R-:W-:Y:S05]  /*03b0*/  @P1 BRA `(.L_x_18) ;  /* 0xfffffffc00d41947 */ /* 0x000fea000383ffff */
.L_x_17:
[----:B------:R-:W-:Y:S05]  /*03c0*/  BSYNC.RECONVERGENT B1 ;  /* 0x0000000000017941 */ /* 0x000fea0003800200 */
.L_x_16:
[C---:B------:R-:W-:Y:S02]  /*03d0*/  ISETP.GT.AND P1, PT, R5.reuse, RZ, PT ;  /* 0x000000ff0500720c */ /* 0x040fe40003f24270 */
[----:B------:R-:W-:-:S11]  /*03e0*/  IADD3 R5, PT, PT, R5, -0x1, RZ ;  /* 0xffffffff05057810 */ /* 0x000fd60007ffe0ff */
[----:B------:R-:W-:Y:S05]  /*03f0*/  @P1 BRA `(.L_x_19) ;  /* 0xfffffffc00a41947 */ /* 0x000fea000383ffff */
.L_x_15:
[----:B------:R-:W-:Y:S05]  /*0400*/  BSYNC.RECONVERGENT B0 ;  /* 0x0000000000007941 */ /* 0x000fea0003800200 */
.L_x_14:
[----:B------:R-:W-:Y:S05]  /*0410*/  @!P0 BRA `(.L_x_20) ;  /* 0xfffffffc00208947 */ /* 0x000fea000383ffff */
[----:B------:R-:W-:Y:S05]  /*0420*/  EXIT ;  /* 0x000000000000794d */ /* 0x000fea0003800000 */
.L_x_21:
        /* <DEDUP_REMOVED lines=13> */
.L_x_45:


//--------------------- .text.default_function_kernel0 --------------------------
	.section	.text.default_function_kernel0,"ax",@progbits
	.align	128
        .global         default_function_kernel0
        .type           default_function_kernel0,@function
        .size           default_function_kernel0,(.L_x_46 - default_function_kernel0)
        .other          default_function_kernel0,@"STO_CUDA_ENTRY STV_DEFAULT"
default_function_kernel0:
.text.default_function_kernel0:
[----:B------:R-:W-:Y:S01]  /*0000*/  LDC R1, c[0x0][0x37c] ;  /* 0x0000df00ff017b82 */ /* 0x000fe20000000800 */
[----:B------:R-:W0:Y:S01]  /*0010*/  S2R R0, SR_TID.Y ;  /* 0x0000000000007919 */ /* 0x000e220000002200 */
[----:B------:R-:W-:Y:S01]  /*0020*/  HFMA2 R30, -RZ, RZ, 0, 0 ;  /* 0x00000000ff1e7431 */ /* 0x000fe200000001ff */
[----:B------:R-:W-:Y:S01]  /*0030*/  CS2R R28, SRZ ;  /* 0x00000000001c7805 */ /* 0x000fe2000001ff00 */
[----:B------:R-:W-:Y:S01]  /*0040*/  HFMA2 R130, -RZ, RZ, 0, 0 ;  /* 0x00000000ff827431 */ /* 0x000fe200000001ff */
[----:B------:R-:W0:Y:S01]  /*0050*/  S2R R3, SR_TID.X ;  /* 0x0000000000037919 */ /* 0x000e220000002100 */
[----:B------:R-:W-:Y:S01]  /*0060*/  HFMA2 R62, -RZ, RZ, 0, 0 ;  /* 0x00000000ff3e7431 */ /* 0x000fe200000001ff */
[----:B------:R-:W-:Y:S02]  /*0070*/  CS2R R128, SRZ ;  /* 0x0000000000807805 */ /* 0x000fe4000001ff00 */
[----:B------:R-:W-:Y:S01]  /*0080*/  CS2R R136, SRZ ;  /* 0x0000000000887805 */ /* 0x000fe2000001ff00 */
[----:B------:R-:W1:Y:S01]  /*0090*/  S2R R7, SR_TID.Z ;  /* 0x0000000000077919 */ /* 0x000e620000002300 */
[----:B------:R-:W-:-:S02]  /*00a0*/  CS2R R26, SRZ ;  /* 0x00000000001a7805 */ /* 0x000fc4000001ff00 */
[----:B------:R-:W-:Y:S02]  /*00b0*/  CS2R R120, SRZ ;  /* 0x0000000000787805 */ /* 0x000fe4000001ff00 */
[----:B------:R-:W-:Y:S01]  /*00c0*/  CS2R R124, SRZ ;  /* 0x00000000007c7805 */ /* 0x000fe2000001ff00 */
[----:B------:R-:W1:Y:S01]  /*00d0*/  S2R R6, SR_CTAID.Z ;  /* 0x0000000000067919 */ /* 0x000e620000002700 */
[----:B------:R-:W-:Y:S02]  /*00e0*/  CS2R R24, SRZ ;  /* 0x0000000000187805 */ /* 0x000fe4000001ff00 */
[----:B------:R-:W-:Y:S02]  /*00f0*/  CS2R R118, SRZ ;  /* 0x0000000000767805 */ /* 0x000fe4000001ff00 */
[----:B------:R-:W-:Y:S02]  /*0100*/  CS2R R122, SRZ ;  /* 0x00000000007a7805 */ /* 0x000fe4000001ff00 */
[----:B------:R-:W-:-:S02]  /*0110*/  CS2R R22, SRZ ;  /* 0x0000000000167805 */ /* 0x000fc4000001ff00 */
[----:B------:R-:W-:Y:S02]  /*0120*/  CS2R R112, SRZ ;  /* 0x0000000000707805 */ /* 0x000fe4000001ff00 */
[----:B------:R-:W-:Y:S02]  /*0130*/  CS2R R116, SRZ ;  /* 0x0000000000747805 */ /* 0x000fe4000001ff00 */
[----:B------:R-:W-:Y:S02]  /*0140*/  CS2R R20, SRZ ;  /* 0x0000000000147805 */ /* 0x000fe4000001ff00 */
[----:B------:R-:W-:Y:S02]  /*0150*/  CS2R R110, SRZ ;  /* 0x00000000006e7805 */ /* 0x000fe4000001ff00 */
[----:B------:R-:W-:Y:S02]  /*0160*/  MOV R114, RZ ;  /* 0x000000ff00727202 */ /* 0x000fe40000000f00 */
[----:B------:R-:W-:-:S02]  /*0170*/  CS2R R18, SRZ ;  /* 0x0000000000127805 */ /* 0x000fc4000001ff00 */
[----:B------:R-:W-:Y:S02]  /*0180*/  CS2R R104, SRZ ;  /* 0x0000000000687805 */ /* 0x000fe4000001ff00 */
[----:B------:R-:W-:Y:S02]  /*0190*/  CS2R R108, SRZ ;  /* 0x00000000006c7805 */ /* 0x000fe4000001ff00 */
        /* <DEDUP_REMOVED lines=11> */
[----:B0-----:R-:W-:Y:S02]  /*0250*/  LEA R0, R0, R3, 0x1 ;  /* 0x0000000300007211 */ /* 0x001fe400078e08ff */
[----:B------:R-:W-:Y:S02]  /*0260*/  CS2R R88, SRZ ;  /* 0x0000000000587805 */ /* 0x000fe4000001ff00 */
[----:B------:R-:W-:Y:S02]  /*0270*/  CS2R R82, SRZ ;  /* 0x0000000000527805 */ /* 0x000fe4000001ff00 */
[----:B------:R-:W-:Y:S02]  /*0280*/  CS2R R86, SRZ ;  /* 0x0000000000567805 */ /* 0x000fe4000001ff00 */
[----:B------:R-:W-:-:S02]  /*0290*/  LOP3.LUT R3, R0, 0xffff, RZ, 0xc0, !PT ;  /* 0x0000ffff00037812 */ /* 0x000fc400078ec0ff */
[----:B------:R-:W-:Y:S02]  /*02a0*/  CS2R R76, SRZ ;  /* 0x00000000004c7805 */ /* 0x000fe4000001ff00 */
[----:B------:R-:W-:Y:S02]  /*02b0*/  CS2R R80, SRZ ;  /* 0x0000000000507805 */ /* 0x000fe4000001ff00 */
[----:B------:R-:W-:Y:S02]  /*02c0*/  CS2R R74, SRZ ;  /* 0x00000000004a7805 */ /* 0x000fe4000001ff00 */
[----:B-1----:R-:W-:Y:S01]  /*02d0*/  LEA R9, R6, R7, 0x2 ;  /* 0x0000000706097211 */ /* 0x002fe200078e10ff */
[C---:B------:R-:W-:Y:S01]  /*02e0*/  IMAD R2, R3.reuse, 0x2aab, RZ ;  /* 0x00002aab03027824 */ /* 0x040fe200078e02ff */
[----:B------:R-:W-:Y:S01]  /*02f0*/  CS2R R78, SRZ ;  /* 0x00000000004e7805 */ /* 0x000fe2000001ff00 */
[----:B------:R-:W-:Y:S01]  /*0300*/  IMAD R3, R3, 0x5556, RZ ;  /* 0x0000555603037824 */ /* 0x000fe200078e02ff */
[----:B------:R-:W-:-:S02]  /*0310*/  CS2R R144, SRZ ;  /* 0x0000000000907805 */ /* 0x000fc4000001ff00 */
[----:B------:R-:W-:Y:S02]  /*0320*/  CS2R R132, SRZ ;  /* 0x0000000000847805 */ /* 0x000fe4000001ff00 */
[----:B------:R-:W-:Y:S02]  /*0330*/  SHF.R.U32.HI R2, RZ, 0x10, R2 ;  /* 0x00000010ff027819 */ /* 0x000fe40000011602 */
[----:B------:R-:W-:Y:S02]  /*0340*/  CS2R R148, SRZ ;  /* 0x0000000000947805 */ /* 0x000fe4000001ff00 */
[----:B------:R-:W-:Y:S02]  /*0350*/  SHF.R.U32.HI R3, RZ, 0x10, R3 ;  /* 0x00000010ff037819 */ /* 0x000fe40000011603 */
[----:B------:R-:W-:Y:S02]  /*0360*/  CS2R R140, SRZ ;  /* 0x00000000008c7805 */ /* 0x000fe4000001ff00 */
[----:B------:R-:W-:-:S02]  /*0370*/  PRMT R4, R2, 0x9910, RZ ;  /* 0x0000991002047816 */ /* 0x000fc400000000ff */
[----:B------:R-:W-:Y:S02]  /*0380*/  CS2R R138, SRZ ;  /* 0x00000000008a7805 */ /* 0x000fe4000001ff00 */
[C---:B------:R-:W-:Y:S02]  /*0390*/  LEA R3, R7.reuse, R3, 0x3 ;  /* 0x0000000307037211 */ /* 0x040fe400078e18ff */
[----:B------:R-:W-:Y:S02]  /*03a0*/  CS2R R34, SRZ ;  /* 0x0000000000227805 */ /* 0x000fe4000001ff00 */
[----:B------:R-:W-:Y:S01]  /*03b0*/  LEA R32, R7, R2, 0x2 ;  /* 0x0000000207207211 */ /* 0x000fe200078e10ff */
[----:B------:R-:W-:Y:S01]  /*03c0*/  IMAD R4, R4, 0x6, RZ ;  /* 0x0000000604047824 */ /* 0x000fe200078e02ff */
[----:B------:R-:W-:Y:S02]  /*03d0*/  ISETP.GT.U32.AND P0, PT, R3, 0x1f, PT ;  /* 0x0000001f0300780c */ /* 0x000fe40003f04070 */
[----:B------:R-:W-:-:S02]  /*03e0*/  CS2R R134, SRZ ;  /* 0x0000000000867805 */ /* 0x000fc4000001ff00 */
[----:B------:R-:W-:Y:S02]  /*03f0*/  LEA R9, R9, R2, 0x2 ;  /* 0x0000000209097211 */ /* 0x000fe400078e10ff */
[----:B------:R-:W-:Y:S02]  /*0400*/  CS2R R36, SRZ ;  /* 0x0000000000247805 */ /* 0x000fe4000001ff00 */
[----:B------:R-:W-:Y:S02]  /*0410*/  IADD3 R4, PT, PT, RZ, -R4, RZ ;  /* 0x80000004ff047210 */ /* 0x000fe40007ffe0ff */
[----:B------:R-:W-:Y:S02]  /*0420*/  CS2R R146, SRZ ;  /* 0x0000000000927805 */ /* 0x000fe4000001ff00 */
[----:B------:R-:W-:Y:S01]  /*0430*/  ISETP.GT.U32.OR P0, PT, R32, 0xf, P0 ;  /* 0x0000000f2000780c */ /* 0x000fe20000704470 */
[----:B------:R-:W-:Y:S01]  /*0440*/  IMAD R31, R9, 0x240, RZ ;  /* 0x00000240091f7824 */ /* 0x000fe200078e02ff */
[----:B------:R-:W-:Y:S01]  /*0450*/  PRMT R5, R4, 0x7710, RZ ;  /* 0x0000771004057816 */ /* 0x000fe200000000ff */
[----:B------:R-:W-:Y:S01]  /*0460*/  IMAD R4, R7, 0x18, R0 ;  /* 0x0000001807047824 */ /* 0x000fe200078e0200 */
[----:B------:R-:W-:-:S02]  /*0470*/  LEA R32, R6, R32, 0x4 ;  /* 0x0000002006207211 */ /* 0x000fc400078e20ff */
[----:B------:R-:W-:Y:S02]  /*0480*/  CS2R R8, SRZ ;  /* 0x0000000000087805 */ /* 0x000fe4000001ff00 */
[C---:B------:R-:W-:Y:S02]  /*0490*/  IADD3 R3, PT, PT, R0.reuse, R5, RZ ;  /* 0x0000000500037210 */ /* 0x040fe40007ffe0ff */
[----:B------:R-:W-:Y:S02]  /*04a0*/  CS2R R142, SRZ ;  /* 0x00000000008e7805 */ /* 0x000fe4000001ff00 */
[----:B------:R-:W-:Y:S02]  /*04b0*/  LEA R0, R0, R0, 0x1 ;  /* 0x0000000000007211 */ /* 0x000fe400078e08ff */
[----:B------:R-:W-:Y:S02]  /*04c0*/  CS2R R38, SRZ ;  /* 0x0000000000267805 */ /* 0x000fe4000001ff00 */
[----:B------:R-:W-:-:S02]  /*04d0*/  ISETP.GT.U32.OR P0, PT, R4, 0x5f, P0 ;  /* 0x0000005f0400780c */ /* 0x000fc40000704470 */
[----:B------:R-:W-:Y:S02]  /*04e0*/  CS2R R4, SRZ ;  /* 0x0000000000047805 */ /* 0x000fe4000001ff00 */
[----:B------:R-:W-:Y:S01]  /*04f0*/  PRMT R3, R3, 0x9910, RZ ;  /* 0x0000991003037816 */ /* 0x000fe200000000ff */
[----:B------:R-:W-:Y:S01]  /*0500*/  IMAD R2, R7, 0x48, R0 ;  /* 0x0000004807027824 */ /* 0x000fe200078e0200 */
[----:B------:R-:W-:Y:S02]  /*0510*/  CS2R R6, SRZ ;  /* 0x0000000000067805 */ /* 0x000fe4000001ff00 */
[----:B------:R-:W-:Y:S02]  /*0520*/  MOV R33, RZ ;  /* 0x000000ff00217202 */ /* 0x000fe40000000f00 */
[----:B------:R-:W-:Y:S02]  /*0530*/  CS2R R40, SRZ ;  /* 0x0000000000287805 */ /* 0x000fe4000001ff00 */
[----:B------:R-:W-:-:S02]  /*0540*/  CS2R R42, SRZ ;  /* 0x00000000002a7805 */ /* 0x000fc4000001ff00 */
[----:B------:R-:W-:Y:S02]  /*0550*/  ISETP.GT.U32.OR P1, PT, R2, 0x11f, P0 ;  /* 0x0000011f0200780c */ /* 0x000fe40000724470 */
[----:B------:R-:W-:Y:S02]  /*0560*/  CS2R R44, SRZ ;  /* 0x00000000002c7805 */ /* 0x000fe4000001ff00 */
[----:B------:R-:W-:Y:S02]  /*0570*/  LEA R2, R3, R3, 0x1 ;  /* 0x0000000303027211 */ /* 0x000fe400078e08ff */
[----:B------:R-:W-:Y:S02]  /*0580*/  CS2R R46, SRZ ;  /* 0x00000000002e7805 */ /* 0x000fe4000001ff00 */
[----:B------:R-:W-:Y:S01]  /*0590*/  ISETP.GT.U32.OR P1, PT, R0, 0x47, P1 ;  /* 0x000000470000780c */ /* 0x000fe20000f24470 */
[----:B------:R-:W-:Y:S01]  /*05a0*/  HFMA2 R0, -RZ, RZ, 0, 0 ;  /* 0x00000000ff007431 */ /* 0x000fe200000001ff */
[----:B------:R-:W-:-:S02]  /*05b0*/  LOP3.LUT R31, R31, 0xffff, R2, 0xf8, !PT ;  /* 0x0000ffff1f1f7812 */ /* 0x000fc400078ef802 */
[----:B------:R-:W-:Y:S02]  /*05c0*/  CS2R R2, SRZ ;  /* 0x0000000000027805 */ /* 0x000fe4000001ff00 */
[----:B------:R-:W-:Y:S02]  /*05d0*/  CS2R R48, SRZ ;  /* 0x0000000000307805 */ /* 0x000fe4000001ff00 */
[----:B------:R-:W-:Y:S02]  /*05e0*/  CS2R R50, SRZ ;  /* 0x0000000000327805 */ /* 0x000fe4000001ff00 */
[----:B------:R-:W-:Y:S02]  /*05f0*/  CS2R R52, SRZ ;  /* 0x0000000000347805 */ /* 0x000fe4000001ff00 */
[----:B------:R-:W-:Y:S02]  /*0600*/  CS2R R54, SRZ ;  /* 0x0000000000367805 */ /* 0x000fe4000001ff00 */
[----:B------:R-:W-:-:S02]  /*0610*/  CS2R R56, SRZ ;  /* 0x0000000000387805 */ /* 0x000fc4000001ff00 */
[----:B------:R-:W-:Y:S02]  /*0620*/  CS2R R58, SRZ ;  /* 0x00000000003a7805 */ /* 0x000fe4000001ff00 */
[----:B------:R-:W-:Y:S02]  /*0630*/  ISETP.GT.U32.OR P1, PT, R32, 0x1f, P1 ;  /* 0x0000001f2000780c */ /* 0x000fe40000f24470 */
[----:B------:R-:W-:Y:S02]  /*0640*/  CS2R R60, SRZ ;  /* 0x00000000003c7805 */ /* 0x000fe4000001ff00 */
[----:B------:R-:W-:Y:S01]  /*0650*/  MOV R126, RZ ;  /* 0x000000ff007e7202 */ /* 0x000fe20000000f00 */
[----:B------:R-:W0:Y:S08]  /*0660*/  LDCU.64 UR8, c[0x0][0x358] ;  /* 0x00006b00ff0877ac */ /* 0x000e300008000a00 */
.L_x_42:
[----:B------:R-:W1:Y:S01]  /*0670*/  S2R R63, SR_TID.Y ;  /* 0x00000000003f7919 */ /* 0x000e620000002200 */
[----:B------:R-:W-:Y:S01]  /*0680*/  UMOV UR4, URZ ;  /* 0x000000ff00047c82 */ /* 0x000fe20008000000 */
[----:B------:R-:W1:Y:S01]  /*0690*/  S2R R64, SR_TID.X ;  /* 0x0000000000407919 */ /* 0x000e620000002100 */
[----:B------:R-:W2:Y:S01]  /*06a0*/  S2R R70, SR_TID.Z ;  /* 0x0000000000467919 */ /* 0x000ea20000002300 */
[----:B------:R-:W-:Y:S01]  /*06b0*/  BAR.SYNC.DEFER_BLOCKING 0x0 ;  /* 0x0000000000007b1d */ /* 0x000fe20000010000 */
[----:B-1----:R-:W-:-:S05]  /*06c0*/  LEA R63, R63, R64, 0x1 ;  /* 0x000000403f3f7211 */ /* 0x002fca00078e08ff */
[----:B--2---:R-:W-:-:S07]  /*06d0*/  IMAD R67, R63, 0x13, RZ ;  /* 0x000000133f437824 */ /* 0x004fce00078e02ff */
.L_x_39:
[----:B------:R-:W-:Y:S01]  /*06e0*/  IADD3 R63, PT, PT, R67, UR4, RZ ;  /* 0x00000004433f7c10 */ /* 0x000fe2000fffe0ff */
[----:B------:R-:W-:Y:S03]  /*06f0*/  BSSY.RECONVERGENT B0, `(.L_x_22) ;  /* 0x000003a000007945 */ /* 0x000fe60003800200 */
[----:B-1----:R-:W-:-:S05]  /*0700*/  LOP3.LUT R64, R63, 0xffff, RZ, 0xc0, !PT ;  /* 0x0000ffff3f407812 */ /* 0x002fca00078ec0ff */
[----:B------:R-:W-:-:S05]  /*0710*/  IMAD R64, R64, 0xe38f, RZ ;  /* 0x0000e38f40407824 */ /* 0x000fca00078e02ff */
[----:B0-----:R-:W-:-:S05]  /*0720*/  SHF.R.U32.HI R65, RZ, 0x14, R64 ;  /* 0x00000014ff417819 */ /* 0x001fca0000011640 */
[----:B------:R-:W-:-:S05]  /*0730*/  IMAD R71, R70, 0x1d, R65 ;  /* 0x0000001d46477824 */ /* 0x000fca00078e0241 */
[----:B------:R-:W-:-:S13]  /*0740*/  ISETP.GT.U32.AND P2, PT, R71, 0x73, PT ;  /* 0x000000734700780c */ /* 0x000fda0003f44070 */
[----:B------:R-:W-:Y:S05]  /*0750*/  @P2 BRA `(.L_x_23) ;  /* 0x0000000000cc2947 */ /* 0x000fea0003800000 */
[----:B------:R-:W1:Y:S01]  /*0760*/  S2R R66, SR_TID.Z ;  /* 0x0000000000427919 */ /* 0x000e620000002300 */
[----:B------:R-:W-:Y:S01]  /*0770*/  ISETP.GT.U32.AND P2, PT, R63, 0x209, PT ;  /* 0x000002093f00780c */ /* 0x000fe20003f44070 */
[----:B-1----:R-:W-:-:S05]  /*0780*/  IMAD R64, R66, 0x20a, R63 ;  /* 0x0000020a42407824 */ /* 0x002fca00078e023f */
[----:B------:R-:W-:-:S13]  /*0790*/  ISETP.GT.U32.OR P2, PT, R64, 0x827, P2 ;  /* 0x000008274000780c */ /* 0x000fda0001744470 */
[----:B------:R-:W-:Y:S05]  /*07a0*/  @P2 BRA `(.L_x_23) ;  /* 0x0000000000b82947 */ /* 0x000fea0003800000 */
[----:B------:R-:W1:Y:S01]  /*07b0*/  S2R R69, SR_CTAID.Y ;  /* 0x0000000000457919 */ /* 0x000e620000002600 */
[C---:B------:R-:W-:Y:S01]  /*07c0*/  ISETP.GE.U32.AND P2, PT, R71.reuse, 0x3a, PT ;  /* 0x0000003a4700780c */ /* 0x040fe20003f46070 */
[----:B------:R-:W-:Y:S01]  /*07d0*/  BSSY.RECONVERGENT B1, `(.L_x_24) ;  /* 0x0000022000017945 */ /* 0x000fe20003800200 */
[C---:B------:R-:W-:Y:S01]  /*07e0*/  IADD3 R64, PT, PT, R71.reuse, -0x3a, RZ ;  /* 0xffffffc647407810 */ /* 0x040fe20007ffe0ff */
[----:B------:R-:W2:Y:S03]  /*07f0*/  S2R R72, SR_TID.Y ;  /* 0x0000000000487919 */ /* 0x000ea60000002200 */
[----:B------:R-:W-:Y:S01]  /*0800*/  SEL R67, R71, R64, !P2 ;  /* 0x0000004047437207 */ /* 0x000fe20005000000 */
[----:B------:R-:W3:Y:S01]  /*0810*/  S2R R99, SR_TID.X ;  /* 0x0000000000637919 */ /* 0x000ee20000002100 */
[----:B------:R-:W-:Y:S01]  /*0820*/  MOV R64, RZ ;  /* 0x000000ff00407202 */ /* 0x000fe20000000f00 */
[----:B-1----:R-:W-:-:S05]  /*0830*/  IMAD R68, R69, 0x38, RZ ;  /* 0x0000003845447824 */ /* 0x002fca00078e02ff */
[CC--:B------:R-:W-:Y:S02]  /*0840*/  LOP3.LUT P2, RZ, R67.reuse, R68.reuse, RZ, 0xfc, !PT ;  /* 0x0000004443ff7212 */ /* 0x0c0fe4000784fcff */
[----:B------:R-:W-:-:S04]  /*0850*/  IADD3 R68, PT, PT, R67, R68, RZ ;  /* 0x0000004443447210 */ /* 0x000fc80007ffe0ff */
[----:B------:R-:W-:-:S13]  /*0860*/  ISETP.GT.U32.OR P2, PT, R68, 0xe0, !P2 ;  /* 0x000000e04400780c */ /* 0x000fda0005744470 */
[----:B--23--:R-:W-:Y:S05]  /*0870*/  @P2 BRA `(.L_x_25) ;  /* 0x00000000005c2947 */ /* 0x00cfea0003800000 */
[----:B------:R-:W1:Y:S01]  /*0880*/  S2R R70, SR_CTAID.X ;  /* 0x0000000000467919 */ /* 0x000e620000002500 */
[----:B------:R-:W-:-:S05]  /*0890*/  PRMT R65, R65, 0x9910, RZ ;  /* 0x0000991041417816 */ /* 0x000fca00000000ff */
[----:B------:R-:W-:-:S05]  /*08a0*/  IMAD R65, R65, 0x12, RZ ;  /* 0x0000001241417824 */ /* 0x000fca00078e02ff */
[----:B------:R-:W-:-:S04]  /*08b0*/  IADD3 R65, PT, PT, RZ, -R65, RZ ;  /* 0x80000041ff417210 */ /* 0x000fc80007ffe0ff */
[----:B------:R-:W-:-:S04]  /*08c0*/  PRMT R68, R65, 0x7710, RZ ;  /* 0x0000771041447816 */ /* 0x000fc800000000ff */
[----:B------:R-:W-:-:S04]  /*08d0*/  IADD3 R65, PT, PT, R63, R68, RZ ;  /* 0x000000443f417210 */ /* 0x000fc80007ffe0ff */
[----:B------:R-:W-:Y:S02]  /*08e0*/  LOP3.LUT R73, R65, 0xffff, RZ, 0xc0, !PT ;  /* 0x0000ffff41497812 */ /* 0x000fe400078ec0ff */
[----:B-1----:R-:W-:-:S04]  /*08f0*/  SHF.L.U32 R68, R70, 0x4, RZ ;  /* 0x0000000446447819 */ /* 0x002fc800000006ff */
[----:B------:R-:W-:Y:S02]  /*0900*/  LOP3.LUT P2, RZ, R68, R73, RZ, 0xfc, !PT ;  /* 0x0000004944ff7212 */ /* 0x000fe4000784fcff */
[----:B------:R-:W-:-:S04]  /*0910*/  IADD3 R68, PT, PT, R73, R68, RZ ;  /* 0x0000004449447210 */ /* 0x000fc80007ffe0ff */
[----:B------:R-:W-:-:S13]  /*0920*/  ISETP.GT.U32.OR P2, PT, R68, 0xe0, !P2 ;  /* 0x000000e04400780c */ /* 0x000fda0005744470 */
[----:B------:R-:W-:Y:S05]  /*0930*/  @P2 BRA `(.L_x_25) ;  /* 0x00000000002c2947 */ /* 0x000fea0003800000 */
[----:B------:R-:W-:Y:S01]  /*0940*/  IMAD R69, R69, 0x310, R70 ;  /* 0x0000031045457824 */ /* 0x000fe200078e0246 */
[----:B------:R-:W-:Y:S01]  /*0950*/  ISETP.GT.U32.AND P2, PT, R71, 0x39, PT ;  /* 0x000000394700780c */ /* 0x000fe20003f44070 */
[----:B------:R-:W1:Y:S02]  /*0960*/  LDC.64 R64, c[0x0][0x380] ;  /* 0x0000e000ff407b82 */ /* 0x000e640000000a00 */
[----:B------:R-:W-:-:S05]  /*0970*/  IMAD R68, R30, 0x1880, R69 ;  /* 0x000018801e447824 */ /* 0x000fca00078e0245 */
[----:B------:R-:W-:-:S04]  /*0980*/  LEA R68, R68, R73, 0x4 ;  /* 0x0000004944447211 */ /* 0x000fc800078e20ff */
[C---:B------:R-:W-:Y:S02]  /*0990*/  IADD3 R70, PT, PT, R68.reuse, 0xc400, RZ ;  /* 0x0000c40044467810 */ /* 0x040fe40007ffe0ff */
[----:B------:R-:W-:-:S05]  /*09a0*/  @!P2 IADD3 R70, PT, PT, R68, RZ, RZ ;  /* 0x000000ff4446a210 */ /* 0x000fca0007ffe0ff */
[----:B------:R-:W-:-:S05]  /*09b0*/  IMAD R70, R67, 0xe0, R70 ;  /* 0x000000e043467824 */ /* 0x000fca00078e0246 */
[----:B------:R-:W-:-:S05]  /*09c0*/  IADD3 R67, PT, PT, R70, -0xe1, RZ ;  /* 0xffffff1f46437810 */ /* 0x000fca0007ffe0ff */
[----:B-1----:R-:W-:-:S06]  /*09d0*/  IMAD.WIDE R64, R67, 0x4, R64 ;  /* 0x0000000443407825 */ /* 0x002fcc00078e0240 */
[----:B0-----:R1:W5:Y:S02]  /*09e0*/  LDG.E.CONSTANT R64, desc[UR8][R64.64] ;  /* 0x0000000840407981 */ /* 0x001364000c1e9900 */
.L_x_25:
[----:B0-----:R-:W-:Y:S05]  /*09f0*/  BSYNC.RECONVERGENT B1 ;  /* 0x0000000000017941 */ /* 0x001fea0003800200 */
.L_x_24:
[----:B------:R-:W0:Y:S01]  /*0a00*/  S2UR UR6, SR_CgaCtaId ;  /* 0x00000000000679c3 */ /* 0x000e220000008800 */
[----:B------:R-:W-:Y:S01]  /*0a10*/  LEA R72, R72, R99, 0x1 ;  /* 0x0000006348487211 */ /* 0x000fe200078e08ff */
[----:B------:R-:W-:-:S04]  /*0a20*/  UMOV UR5, 0x400 ;  /* 0x0000040000057882 */ /* 0x000fc80000000000 */
[----:B-1----:R-:W-:-:S04]  /*0a30*/  IMAD R65, R72, 0x13, RZ ;  /* 0x0000001348417824 */ /* 0x002fc800078e02ff */
[----:B------:R-:W-:-:S05]  /*0a40*/  IMAD R66, R66, 0x20a, R65 ;  /* 0x0000020a42427824 */ /* 0x000fca00078e0241 */
[----:B------:R-:W-:Y:S01]  /*0a50*/  IADD3 R66, PT, PT, R66, UR4, RZ ;  /* 0x0000000442427c10 */ /* 0x000fe2000fffe0ff */
[----:B0-----:R-:W-:-:S06]  /*0a60*/  ULEA UR5, UR6, UR5, 0x18 ;  /* 0x0000000506057291 */ /* 0x001fcc000f8ec0ff */
[----:B------:R-:W-:-:S05]  /*0a70*/  LEA R65, R66, UR5, 0x2 ;  /* 0x0000000542417c11 */ /* 0x000fca000f8e10ff */
[----:B-----5:R1:W-:Y:S02]  /*0a80*/  STS [R65], R64 ;  /* 0x0000004041007388 */ /* 0x0203e40000000800 */
.L_x_23:
[----:B0-----:R-:W-:Y:S05]  /*0a90*/  BSYNC.RECONVERGENT B0 ;  /* 0x0000000000007941 */ /* 0x001fea0003800200 */
.L_x_22:
[----:B------:R-:W0:Y:S01]  /*0aa0*/  S2R R70, SR_TID.Z ;  /* 0x0000000000467919 */ /* 0x000e220000002300 */
[----:B-1----:R-:W-:Y:S01]  /*0ab0*/  IADD3 R64, PT, PT, R63, 0x1, RZ ;  /* 0x000000013f407810 */ /* 0x002fe20007ffe0ff */
[----:B------:R-:W-:Y:S01]  /*0ac0*/  BSSY.RECONVERGENT B0, `(.L_x_26) ;  /* 0x000003b000007945 */ /* 0x000fe20003800200 */
[----:B------:R-:W1:Y:S02]  /*0ad0*/  S2R R71, SR_TID.Y ;  /* 0x0000000000477919 */ /* 0x000e640000002200 */
[----:B------:R-:W-:Y:S01]  /*0ae0*/  LOP3.LUT R65, R64, 0xffff, RZ, 0xc0, !PT ;  /* 0x0000ffff40417812 */ /* 0x000fe200078ec0ff */
[----:B------:R-:W1:Y:S04]  /*0af0*/  S2R R72, SR_TID.X ;  /* 0x0000000000487919 */ /* 0x000e680000002100 */
[----:B------:R-:W-:-:S05]  /*0b00*/  IMAD R65, R65, 0xe38f, RZ ;  /* 0x0000e38f41417824 */ /* 0x000fca00078e02ff */
[----:B------:R-:W-:-:S05]  /*0b10*/  SHF.R.U32.HI R65, RZ, 0x14, R65 ;  /* 0x00000014ff417819 */ /* 0x000fca0000011641 */
[----:B0-----:R-:W-:-:S05]  /*0b20*/  IMAD R98, R70, 0x1d, R65 ;  /* 0x0000001d46627824 */ /* 0x001fca00078e0241 */
[----:B------:R-:W-:Y:S02]  /*0b30*/  ISETP.GT.U32.AND P2, PT, R98, 0x73, PT ;  /* 0x000000736200780c */ /* 0x000fe40003f44070 */
[----:B-1----:R-:W-:-:S05]  /*0b40*/  LEA R66, R71, R72, 0x1 ;  /* 0x0000004847427211 */ /* 0x002fca00078e08ff */
[----:B------:R-:W-:-:S06]  /*0b50*/  IMAD R67, R66, 0x13, RZ ;  /* 0x0000001342437824 */ /* 0x000fcc00078e02ff */
[----:B------:R-:W-:Y:S05]  /*0b60*/  @P2 BRA `(.L_x_27) ;  /* 0x0000000000c02947 */ /* 0x000fea0003800000 */
[----:B------:R-:W-:Y:S01]  /*0b70*/  UIADD3 UR5, UPT, UPT, UR4, 0x1, URZ ;  /* 0x0000000104057890 */ /* 0x000fe2000fffe0ff */
[----:B------:R-:W-:-:S05]  /*0b80*/  IMAD R68, R70, 0x20a, R67 ;  /* 0x0000020a46447824 */ /* 0x000fca00078e0243 */
[----:B------:R-:W-:Y:S02]  /*0b90*/  IADD3 R73, PT, PT, R67, UR5, RZ ;  /* 0x0000000543497c10 */ /* 0x000fe4000fffe0ff */
[----:B------:R-:W-:Y:S02]  /*0ba0*/  IADD3 R69, PT, PT, R68, UR5, RZ ;  /* 0x0000000544457c10 */ /* 0x000fe4000fffe0ff */
[----:B------:R-:W-:-:S04]  /*0bb0*/  ISETP.GT.U32.AND P2, PT, R73, 0x209, PT ;  /* 0x000002094900780c */ /* 0x000fc80003f44070 */
[----:B------:R-:W-:-:S13]  /*0bc0*/  ISETP.GT.U32.OR P2, PT, R69, 0x827, P2 ;  /* 0x000008274500780c */ /* 0x000fda0001744470 */
[----:B------:R-:W-:Y:S05]  /*0bd0*/  @P2 BRA `(.L_x_27) ;  /* 0x0000000000a42947 */ /* 0x000fea0003800000 */
[----:B------:R-:W0:Y:S01]  /*0be0*/  S2R R100, SR_CTAID.Y ;  /* 0x0000000000647919 */ /* 0x000e220000002600 */
[C---:B------:R-:W-:Y:S01]  /*0bf0*/  ISETP.GE.U32.AND P2, PT, R98.reuse, 0x3a, PT ;  /* 0x0000003a6200780c */ /* 0x040fe20003f46070 */
[----:B------:R-:W-:Y:S01]  /*0c00*/  BSSY.RECONVERGENT B1, `(.L_x_28) ;  /* 0x0000020000017945 */ /* 0x000fe20003800200 */
[----:B------:R-:W-:-:S04]  /*0c10*/  IADD3 R69, PT, PT, R98, -0x3a, RZ ;  /* 0xffffffc662457810 */ /* 0x000fc80007ffe0ff */
[----:B------:R-:W-:Y:S01]  /*0c20*/  SEL R73, R98, R69, !P2 ;  /* 0x0000004562497207 */ /* 0x000fe20005000000 */
[----:B0-----:R-:W-:-:S05]  /*0c30*/  IMAD R150, R100, 0x38, RZ ;  /* 0x0000003864967824 */ /* 0x001fca00078e02ff */
[----:B------:R-:W-:Y:S02]  /*0c40*/  LOP3.LUT P2, RZ, R73, R150, RZ, 0xfc, !PT ;  /* 0x0000009649ff7212 */ /* 0x000fe4000784fcff */
[----:B------:R-:W-:-:S04]  /*0c50*/  IADD3 R69, PT, PT, R150, R73, RZ ;  /* 0x0000004996457210 */ /* 0x000fc80007ffe0ff */
[----:B------:R-:W-:Y:S01]  /*0c60*/  ISETP.GT.U32.OR P2, PT, R69, 0xe0, !P2 ;  /* 0x000000e04500780c */ /* 0x000fe20005744470 */
[----:B------:R-:W-:-:S12]  /*0c70*/  HFMA2 R69, -RZ, RZ, 0, 0 ;  /* 0x00000000ff457431 */ /* 0x000fd800000001ff */
[----:B------:R-:W-:Y:S05]  /*0c80*/  @P2 BRA `(.L_x_29) ;  /* 0x00000000005c2947 */ /* 0x000fea0003800000 */
[----:B------:R-:W0:Y:S01]  /*0c90*/  S2R R101, SR_CTAID.X ;  /* 0x0000000000657919 */ /* 0x000e220000002500 */
[----:B------:R-:W-:-:S05]  /*0ca0*/  PRMT R65, R65, 0x9910, RZ ;  /* 0x0000991041417816 */ /* 0x000fca00000000ff */
[----:B------:R-:W-:-:S05]  /*0cb0*/  IMAD R65, R65, 0x12, RZ ;  /* 0x0000001241417824 */ /* 0x000fca00078e02ff */
[----:B------:R-:W-:-:S04]  /*0cc0*/  IADD3 R65, PT, PT, RZ, -R65, RZ ;  /* 0x80000041ff417210 */ /* 0x000fc80007ffe0ff */
[----:B------:R-:W-:-:S04]  /*0cd0*/  PRMT R65, R65, 0x7710, RZ ;  /* 0x0000771041417816 */ /* 0x000fc800000000ff */
[----:B------:R-:W-:-:S04]  /*0ce0*/  IADD3 R64, PT, PT, R64, R65, RZ ;  /* 0x0000004140407210 */ /* 0x000fc80007ffe0ff */
[----:B------:R-:W-:Y:S02]  /*0cf0*/  LOP3.LUT R99, R64, 0xffff, RZ, 0xc0, !PT ;  /* 0x0000ffff40637812 */ /* 0x000fe400078ec0ff */
[----:B0-----:R-:W-:-:S04]  /*0d00*/  SHF.L.U32 R150, R101, 0x4, RZ ;  /* 0x0000000465967819 */ /* 0x001fc800000006ff */
[CC--:B------:R-:W-:Y:S02]  /*0d10*/  LOP3.LUT P2, RZ, R150.reuse, R99.reuse, RZ, 0xfc, !PT ;  /* 0x0000006396ff7212 */ /* 0x0c0fe4000784fcff */
[----:B------:R-:W-:-:S04]  /*0d20*/  IADD3 R64, PT, PT, R150, R99, RZ ;  /* 0x0000006396407210 */ /* 0x000fc80007ffe0ff */
[----:B------:R-:W-:-:S13]  /*0d30*/  ISETP.GT.U32.OR P2, PT, R64, 0xe0, !P2 ;  /* 0x000000e04000780c */ /* 0x000fda0005744470 */
[----:B------:R-:W-:Y:S05]  /*0d40*/  @P2 BRA `(.L_x_29) ;  /* 0x00000000002c2947 */ /* 0x000fea0003800000 */
[----:B------:R-:W-:Y:S01]  /*0d50*/  IMAD R101, R100, 0x310, R101 ;  /* 0x0000031064657824 */ /* 0x000fe200078e0265 */
[----:B------:R-:W-:Y:S01]  /*0d60*/  ISETP.GT.U32.AND P2, PT, R98, 0x39, PT ;  /* 0x000000396200780c */ /* 0x000fe20003f44070 */
[----:B------:R-:W0:Y:S02]  /*0d70*/  LDC.64 R64, c[0x0][0x380] ;  /* 0x0000e000ff407b82 */ /* 0x000e240000000a00 */
[----:B------:R-:W-:-:S05]  /*0d80*/  IMAD R98, R30, 0x1880, R101 ;  /* 0x000018801e627824 */ /* 0x000fca00078e0265 */
[----:B------:R-:W-:-:S04]  /*0d90*/  LEA R69, R98, R99, 0x4 ;  /* 0x0000006362457211 */ /* 0x000fc800078e20ff */
[C---:B------:R-:W-:Y:S02]  /*0da0*/  IADD3 R98, PT, PT, R69.reuse, 0xc400, RZ ;  /* 0x0000c40045627810 */ /* 0x040fe40007ffe0ff */
[----:B------:R-:W-:-:S05]  /*0db0*/  @!P2 IADD3 R98, PT, PT, R69, RZ, RZ ;  /* 0x000000ff4562a210 */ /* 0x000fca0007ffe0ff */
[----:B------:R-:W-:-:S05]  /*0dc0*/  IMAD R98, R73, 0xe0, R98 ;  /* 0x000000e049627824 */ /* 0x000fca00078e0262 */
[----:B------:R-:W-:-:S05]  /*0dd0*/  IADD3 R69, PT, PT, R98, -0xe1, RZ ;  /* 0xffffff1f62457810 */ /* 0x000fca0007ffe0ff */
[----:B0-----:R-:W-:-:S05]  /*0de0*/  IMAD.WIDE R64, R69, 0x4, R64 ;  /* 0x0000000445407825 */ /* 0x001fca00078e0240 */
[----:B------:R0:W5:Y:S02]  /*0df0*/  LDG.E.CONSTANT R69, desc[UR8][R64.64] ;  /* 0x0000000840457981 */ /* 0x000164000c1e9900 */
.L_x_29:
[----:B------:R-:W-:Y:S05]  /*0e00*/  BSYNC.RECONVERGENT B1 ;  /* 0x0000000000017941 */ /* 0x000fea0003800200 */
.L_x_28:
[----:B------:R-:W1:Y:S01]  /*0e10*/  S2UR UR6, SR_CgaCtaId ;  /* 0x00000000000679c3 */ /* 0x000e620000008800 */
[----:B------:R-:W-:Y:S01]  /*0e20*/  UMOV UR5, 0x400 ;  /* 0x0000040000057882 */ /* 0x000fe20000000000 */
[----:B------:R-:W-:Y:S01]  /*0e30*/  IADD3 R68, PT, PT, R68, UR4, RZ ;  /* 0x0000000444447c10 */ /* 0x000fe2000fffe0ff */
[----:B-1----:R-:W-:-:S06]  /*0e40*/  ULEA UR5, UR6, UR5, 0x18 ;  /* 0x0000000506057291 */ /* 0x002fcc000f8ec0ff */
[----:B------:R-:W-:-:S05]  /*0e50*/  LEA R68, R68, UR5, 0x2 ;  /* 0x0000000544447c11 */ /* 0x000fca000f8e10ff */
[----:B-----5:R1:W-:Y:S02]  /*0e60*/  STS [R68+0x4], R69 ;  /* 0x0000044544007388 */ /* 0x0203e40000000800 */
.L_x_27:
[----:B------:R-:W-:Y:S05]  /*0e70*/  BSYNC.RECONVERGENT B0 ;  /* 0x0000000000007941 */ /* 0x000fea0003800200 */
.L_x_26:
[----:B0-----:R-:W-:Y:S01]  /*0e80*/  IADD3 R64, PT, PT, R63, 0x2, RZ ;  /* 0x000000023f407810 */ /* 0x001fe20007ffe0ff */
[----:B------:R-:W-:Y:S03]  /*0e90*/  BSSY.RECONVERGENT B0, `(.L_x_30) ;  /* 0x0000037000007945 */ /* 0x000fe60003800200 */
[----:B------:R-:W-:-:S05]  /*0ea0*/  LOP3.LUT R65, R64, 0xffff, RZ, 0xc0, !PT ;  /* 0x0000ffff40417812 */ /* 0x000fca00078ec0ff */
[----:B------:R-:W-:-:S05]  /*0eb0*/  IMAD R65, R65, 0xe38f, RZ ;  /* 0x0000e38f41417824 */ /* 0x000fca00078e02ff */
[----:B------:R-:W-:-:S05]  /*0ec0*/  SHF.R.U32.HI R65, RZ, 0x14, R65 ;  /* 0x00000014ff417819 */ /* 0x000fca0000011641 */
[----:B------:R-:W-:-:S05]  /*0ed0*/  IMAD R98, R70, 0x1d, R65 ;  /* 0x0000001d46627824 */ /* 0x000fca00078e0241 */
[----:B------:R-:W-:-:S13]  /*0ee0*/  ISETP.GT.U32.AND P2, PT, R98, 0x73, PT ;  /* 0x000000736200780c */ /* 0x000fda0003f44070 */
[----:B------:R-:W-:Y:S05]  /*0ef0*/  @P2 BRA `(.L_x_31) ;  /* 0x0000000000c02947 */ /* 0x000fea0003800000 */
[----:B------:R-:W-:Y:S01]  /*0f00*/  UIADD3 UR5, UPT, UPT, UR4, 0x2, URZ ;  /* 0x0000000204057890 */ /* 0x000fe2000fffe0ff */
[----:B-1----:R-:W-:-:S05]  /*0f10*/  IMAD R68, R70, 0x20a, R67 ;  /* 0x0000020a46447824 */ /* 0x002fca00078e0243 */
        /* <DEDUP_REMOVED lines=13> */
[----:B------:R-:W-:Y:S02]  /*0ff0*/  ISETP.GT.U32.OR P2, PT, R69, 0xe0, !P2 ;  /* 0x000000e04500780c */ /* 0x000fe40005744470 */
[----:B------:R-:W-:-:S11]  /*1000*/  MOV R69, RZ ;  /* 0x000000ff00457202 */ /* 0x000fd60000000f00 */
        /* <DEDUP_REMOVED lines=24> */
.L_x_33:
[----:B------:R-:W-:Y:S05]  /*1190*/  BSYNC.RECONVERGENT B1 ;  /* 0x0000000000017941 */ /* 0x000fea0003800200 */
.L_x_32:
[----:B------:R-:W1:Y:S01]  /*11a0*/  S2UR UR6, SR_CgaCtaId ;  /* 0x00000000000679c3 */ /* 0x000e620000008800 */
[----:B------:R-:W-:Y:S01]  /*11b0*/  UMOV UR5, 0x400 ;  /* 0x0000040000057882 */ /* 0x000fe20000000000 */
[----:B------:R-:W-:Y:S01]  /*11c0*/  IADD3 R68, PT, PT, R68, UR4, RZ ;  /* 0x0000000444447c10 */ /* 0x000fe2000fffe0ff */
[----:B-1----:R-:W-:-:S06]  /*11d0*/  ULEA UR5, UR6, UR5, 0x18 ;  /* 0x0000000506057291 */ /* 0x002fcc000f8ec0ff */
[----:B------:R-:W-:-:S05]  /*11e0*/  LEA R68, R68, UR5, 0x2 ;  /* 0x0000000544447c11 */ /* 0x000fca000f8e10ff */
[----:B-----5:R2:W-:Y:S02]  /*11f0*/  STS [R68+0x8], R69 ;  /* 0x0000084544007388 */ /* 0x0205e40000000800 */
.L_x_31:
[----:B------:R-:W-:Y:S05]  /*1200*/  BSYNC.RECONVERGENT B0 ;  /* 0x0000000000007941 */ /* 0x000fea0003800200 */
.L_x_30:
[----:B------:R-:W-:-:S09]  /*1210*/  UISETP.NE.AND UP0, UPT, UR4, 0x10, UPT ;  /* 0x000000100400788c */ /* 0x000fd2000bf05270 */
[----:B------:R-:W-:Y:S05]  /*1220*/  BRA.U !UP0, `(.L_x_34) ;  /* 0x0000000108ec7547 */ /* 0x000fea000b800000 */
[----:B------:R-:W-:Y:S01]  /*1230*/  IADD3 R63, PT, PT, R63, 0x3, RZ ;  /* 0x000000033f3f7810 */ /* 0x000fe20007ffe0ff */
[----:B------:R-:W-:Y:S03]  /*1240*/  BSSY.RECONVERGENT B0, `(.L_x_35) ;  /* 0x0000037000007945 */ /* 0x000fe60003800200 */
[----:B0-----:R-:W-:-:S05]  /*1250*/  LOP3.LUT R64, R63, 0xffff, RZ, 0xc0, !PT ;  /* 0x0000ffff3f407812 */ /* 0x001fca00078ec0ff */
[----:B------:R-:W-:-:S05]  /*1260*/  IMAD R64, R64, 0xe38f, RZ ;  /* 0x0000e38f40407824 */ /* 0x000fca00078e02ff */
[----:B------:R-:W-:-:S05]  /*1270*/  SHF.R.U32.HI R65, RZ, 0x14, R64 ;  /* 0x00000014ff417819 */ /* 0x000fca0000011640 */
[----:B-12---:R-:W-:-:S05]  /*1280*/  IMAD R69, R70, 0x1d, R65 ;  /* 0x0000001d46457824 */ /* 0x006fca00078e0241 */
[----:B------:R-:W-:-:S13]  /*1290*/  ISETP.GT.U32.AND P2, PT, R69, 0x73, PT ;  /* 0x000000734500780c */ /* 0x000fda0003f44070 */
        /* <DEDUP_REMOVED lines=40> */
[----:B0-----:R-:W-:-:S06]  /*1520*/  IMAD.WIDE R64, R69, 0x4, R64 ;  /* 0x0000000445407825 */ /* 0x001fcc00078e0240 */
[----:B------:R0:W5:Y:S02]  /*1530*/  LDG.E.CONSTANT R64, desc[UR8][R64.64] ;  /* 0x0000000840407981 */ /* 0x000164000c1e9900 */
.L_x_38:
[----:B------:R-:W-:Y:S05]  /*1540*/  BSYNC.RECONVERGENT B1 ;  /* 0x0000000000017941 */ /* 0x000fea0003800200 */
.L_x_37:
[----:B------:R-:W1:Y:S01]  /*1550*/  S2UR UR6, SR_CgaCtaId ;  /* 0x00000000000679c3 */ /* 0x000e620000008800 */
[----:B------:R-:W-:Y:S01]  /*1560*/  UMOV UR5, 0x400 ;  /* 0x0000040000057882 */ /* 0x000fe20000000000 */
[----:B------:R-:W-:Y:S01]  /*1570*/  IADD3 R71, PT, PT, R71, UR4, RZ ;  /* 0x0000000447477c10 */ /* 0x000fe2000fffe0ff */
[----:B-1----:R-:W-:-:S06]  /*1580*/  ULEA UR5, UR6, UR5, 0x18 ;  /* 0x0000000506057291 */ /* 0x002fcc000f8ec0ff */
[----:B------:R-:W-:-:S05]  /*1590*/  LEA R71, R71, UR5, 0x2 ;  /* 0x0000000547477c11 */ /* 0x000fca000f8e10ff */
[----:B-----5:R1:W-:Y:S02]  /*15a0*/  STS [R71+0xc], R64 ;  /* 0x00000c4047007388 */ /* 0x0203e40000000800 */
.L_x_36:
[----:B------:R-:W-:Y:S05]  /*15b0*/  BSYNC.RECONVERGENT B0 ;  /* 0x0000000000007941 */ /* 0x000fea0003800200 */
.L_x_35:
[----:B------:R-:W-:Y:S01]  /*15c0*/  UIADD3 UR4, UPT, UPT, UR4, 0x4, URZ ;  /* 0x0000000404047890 */ /* 0x000fe2000fffe0ff */
[----:B------:R-:W-:Y:S11]  /*15d0*/  BRA `(.L_x_39) ;  /* 0xfffffff000407947 */ /* 0x000ff6000383ffff */
.L_x_34:
[----:B------:R-:W-:Y:S01]  /*15e0*/  LEA R63, R66, R66, 0x1 ;  /* 0x00000042423f7211 */ /* 0x000fe200078e08ff */
[----:B-12---:R-:W1:Y:S04]  /*15f0*/  @!P1 LDC.64 R68, c[0x0][0x388] ;  /* 0x0000e200ff449b82 */ /* 0x006e680000000a00 */
[----:B0-----:R-:W-:-:S05]  /*1600*/  IMAD R64, R70, 0x48, R63 ;  /* 0x0000004846407824 */ /* 0x001fca00078e023f */
[C---:B------:R-:W-:Y:S02]  /*1610*/  ISETP.GT.U32.OR P2, PT, R64.reuse, 0x11e, P0 ;  /* 0x0000011e4000780c */ /* 0x040fe40000744470 */
[----:B------:R-:W-:Y:S02]  /*1620*/  ISETP.GT.U32.OR P3, PT, R64, 0x11d, P0 ;  /* 0x0000011d4000780c */ /* 0x000fe40000764470 */
[C---:B------:R-:W-:Y:S02]  /*1630*/  ISETP.GT.U32.OR P2, PT, R63.reuse, 0x46, P2 ;  /* 0x000000463f00780c */ /* 0x040fe40001744470 */
[----:B------:R-:W-:Y:S01]  /*1640*/  ISETP.GT.U32.OR P3, PT, R63, 0x45, P3 ;  /* 0x000000453f00780c */ /* 0x000fe20001f64470 */
[----:B------:R-:W-:Y:S01]  /*1650*/  @!P1 IMAD R63, R30, 0x12, R31 ;  /* 0x000000121e3f9824 */ /* 0x000fe200078e021f */
[C---:B------:R-:W-:Y:S02]  /*1660*/  ISETP.GT.U32.OR P2, PT, R32.reuse, 0x1f, P2 ;  /* 0x0000001f2000780c */ /* 0x040fe40001744470 */
[----:B------:R-:W-:Y:S01]  /*1670*/  ISETP.GT.U32.OR P3, PT, R32, 0x1f, P3 ;  /* 0x0000001f2000780c */ /* 0x000fe20001f64470 */
[----:B-1----:R-:W-:-:S10]  /*1680*/  @!P1 IMAD.WIDE.U32 R68, R63, 0x4, R68 ;  /* 0x000000043f449825 */ /* 0x002fd400078e0044 */
[----:B------:R-:W0:Y:S01]  /*1690*/  @!P2 LDC.64 R66, c[0x0][0x388] ;  /* 0x0000e200ff42ab82 */ /* 0x000e220000000a00 */
[C-C-:B------:R-:W-:Y:S01]  /*16a0*/  @!P2 IMAD R73, R30.reuse, 0x12, R31.reuse ;  /* 0x000000121e49a824 */ /* 0x140fe200078e021f */
[----:B------:R1:W2:Y:S01]  /*16b0*/  @!P1 LDG.E.CONSTANT R68, desc[UR8][R68.64] ;  /* 0x0000000844449981 */ /* 0x0002a2000c1e9900 */
[----:B------:R-:W-:-:S05]  /*16c0*/  @!P3 IMAD R99, R30, 0x12, R31 ;  /* 0x000000121e63b824 */ /* 0x000fca00078e021f */
[----:B------:R-:W3:Y:S01]  /*16d0*/  @!P3 LDC.64 R64, c[0x0][0x388] ;  /* 0x0000e200ff40bb82 */ /* 0x000ee20000000a00 */
[----:B0-----:R-:W-:-:S06]  /*16e0*/  @!P2 IMAD.WIDE.U32 R66, R73, 0x4, R66 ;  /* 0x000000044942a825 */ /* 0x001fcc00078e0042 */
[----:B------:R-:W4:Y:S01]  /*16f0*/  @!P2 LDG.E.CONSTANT R66, desc[UR8][R66.64+0x4] ;  /* 0x000004084242a981 */ /* 0x000f22000c1e9900 */
[----:B---3--:R-:W-:-:S06]  /*1700*/  @!P3 IMAD.WIDE.U32 R64, R99, 0x4, R64 ;  /* 0x000000046340b825 */ /* 0x008fcc00078e0040 */
[----:B------:R0:W3:Y:S01]  /*1710*/  @!P3 LDG.E.CONSTANT R64, desc[UR8][R64.64+0x8] ;  /* 0x000008084040b981 */ /* 0x0000e2000c1e9900 */
[----:B------:R-:W5:Y:S01]  /*1720*/  @!P1 S2R R98, SR_CgaCtaId ;  /* 0x0000000000629919 */ /* 0x000f620000008800 */
[----:B------:R-:W5:Y:S01]  /*1730*/  @!P2 S2R R100, SR_CgaCtaId ;  /* 0x000000000064a919 */ /* 0x000f620000008800 */
[----:B------:R-:W5:Y:S01]  /*1740*/  @!P3 S2R R150, SR_CgaCtaId ;  /* 0x000000000096b919 */ /* 0x000f620000008800 */
[----:B------:R-:W-:Y:S01]  /*1750*/  @!P1 MOV R63, 0x400 ;  /* 0x00000400003f9802 */ /* 0x000fe20000000f00 */
[C-C-:B------:R-:W-:Y:S01]  /*1760*/  @!P1 IMAD R73, R70.reuse, 0xc, R71.reuse ;  /* 0x0000000c46499824 */ /* 0x140fe200078e0247 */
[----:B------:R-:W-:Y:S01]  /*1770*/  @!P2 MOV R99, 0x400 ;  /* 0x000004000063a802 */ /* 0x000fe20000000f00 */
[C-C-:B-1----:R-:W-:Y:S01]  /*1780*/  @!P2 IMAD R69, R70.reuse, 0xc, R71.reuse ;  /* 0x0000000c4645a824 */ /* 0x142fe200078e0247 */
[----:B------:R-:W-:Y:S01]  /*1790*/  @!P1 IADD3 R63, PT, PT, R63, 0x20a0, RZ ;  /* 0x000020a03f3f9810 */ /* 0x000fe20007ffe0ff */
[----:B------:R-:W-:Y:S01]  /*17a0*/  @!P3 IMAD R71, R70, 0xc, R71 ;  /* 0x0000000c4647b824 */ /* 0x000fe200078e0247 */
[----:B0-----:R-:W-:-:S02]  /*17b0*/  @!P3 MOV R65, 0x400 ;  /* 0x000004000041b802 */ /* 0x001fc40000000f00 */
[----:B------:R-:W-:Y:S02]  /*17c0*/  @!P2 IADD3 R99, PT, PT, R99, 0x20a0, RZ ;  /* 0x000020a06363a810 */ /* 0x000fe40007ffe0ff */
[-C--:B------:R-:W-:Y:S02]  /*17d0*/  @!P2 LEA R69, R69, R72.reuse, 0x1 ;  /* 0x000000484545a211 */ /* 0x080fe400078e08ff */
[----:B------:R-:W-:Y:S02]  /*17e0*/  @!P3 LEA R71, R71, R72, 0x1 ;  /* 0x000000484747b211 */ /* 0x000fe400078e08ff */
[----:B------:R-:W-:Y:S02]  /*17f0*/  @!P3 IADD3 R65, PT, PT, R65, 0x20a0, RZ ;  /* 0x000020a04141b810 */ /* 0x000fe40007ffe0ff */
[----:B------:R-:W-:Y:S02]  /*1800*/  @!P2 LEA R69, R69, R69, 0x1 ;  /* 0x000000454545a211 */ /* 0x000fe400078e08ff */
[----:B-----5:R-:W-:-:S02]  /*1810*/  @!P1 LEA R98, R98, R63, 0x18 ;  /* 0x0000003f62629211 */ /* 0x020fc400078ec0ff */
[----:B------:R-:W-:Y:S02]  /*1820*/  @!P1 LEA R63, R73, R72, 0x1 ;  /* 0x00000048493f9211 */ /* 0x000fe400078e08ff */
[----:B------:R-:W-:Y:S02]  /*1830*/  @!P2 LEA R100, R100, R99, 0x18 ;  /* 0x000000636464a211 */ /* 0x000fe400078ec0ff */
[----:B------:R-:W-:Y:S02]  /*1840*/  @!P1 LEA R63, R63, R63, 0x1 ;  /* 0x0000003f3f3f9211 */ /* 0x000fe400078e08ff */
[----:B------:R-:W-:Y:S02]  /*1850*/  @!P3 LEA R71, R71, R71, 0x1 ;  /* 0x000000474747b211 */ /* 0x000fe400078e08ff */
[----:B------:R-:W-:Y:S02]  /*1860*/  @!P3 LEA R150, R150, R65, 0x18 ;  /* 0x000000419696b211 */ /* 0x000fe400078ec0ff */
[----:B------:R-:W-:-:S02]  /*1870*/  @!P1 LEA R63, R63, R98, 0x2 ;  /* 0x000000623f3f9211 */ /* 0x000fc400078e10ff */
[----:B------:R-:W-:Y:S02]  /*1880*/  @!P2 LEA R69, R69, R100, 0x2 ;  /* 0x000000644545a211 */ /* 0x000fe400078e10ff */
[----:B------:R-:W-:Y:S01]  /*1890*/  @!P3 LEA R71, R71, R150, 0x2 ;  /* 0x000000964747b211 */ /* 0x000fe200078e10ff */
[----:B------:R-:W-:Y:S01]  /*18a0*/  HFMA2 R65, -RZ, RZ, 0, 0 ;  /* 0x00000000ff417431 */ /* 0x000fe200000001ff */
[----:B------:R-:W-:Y:S01]  /*18b0*/  UPLOP3.LUT UP0, UPT, UPT, UPT, UPT, 0x80, 0x8 ;  /* 0x000000000008789c */ /* 0x000fe20003f0f070 */
[----:B--2---:R0:W-:Y:S04]  /*18c0*/  @!P1 STS [R63], R68 ;  /* 0x000000443f009388 */ /* 0x0041e80000000800 */
[----:B----4-:R0:W-:Y:S04]  /*18d0*/  @!P2 STS [R69+0x4], R66 ;  /* 0x000004424500a388 */ /* 0x0101e80000000800 */
[----:B---3--:R0:W-:Y:S01]  /*18e0*/  @!P3 STS [R71+0x8], R64 ;  /* 0x000008404700b388 */ /* 0x0081e20000000800 */
[----:B------:R-:W-:Y:S06]  /*18f0*/  BAR.SYNC.DEFER_BLOCKING 0x0 ;  /* 0x0000000000007b1d */ /* 0x000fec0000010000 */
.L_x_41:
[----:B0-----:R-:W0:Y:S01]  /*1900*/  S2R R64, SR_TID.Y ;  /* 0x0000000000407919 */ /* 0x001e220000002200 */
[----:B------:R-:W-:Y:S01]  /*1910*/  UPLOP3.LUT UP1, UPT, UPT, UPT, UP0, 0x80, 0x8 ;  /* 0x000000000008789c */ /* 0x000fe20003f2f000 */
[----:B------:R-:W-:Y:S01]  /*1920*/  UMOV UR4, URZ ;  /* 0x000000ff00047c82 */ /* 0x000fe20008000000 */
[----:B------:R-:W0:Y:S01]  /*1930*/  S2R R63, SR_TID.X ;  /* 0x00000000003f7919 */ /* 0x000e220000002100 */
[----:B------:R-:W1:Y:S01]  /*1940*/  S2R R66, SR_TID.Z ;  /* 0x0000000000427919 */ /* 0x000e620000002300 */
[----:B0-----:R-:W-:Y:S02]  /*1950*/  LEA R67, R64, R63, 0x1 ;  /* 0x0000003f40437211 */ /* 0x001fe400078e08ff */
[----:B-1----:R-:W-:-:S03]  /*1960*/  LEA R63, R66, R65, 0x2 ;  /* 0x00000041423f7211 */ /* 0x002fc600078e10ff */
[----:B------:R-:W-:Y:S01]  /*1970*/  IMAD R64, R64, 0x46, R67 ;  /* 0x0000004640407824 */ /* 0x000fe200078e0243 */
[----:B------:R-:W-:-:S03]  /*1980*/  LEA R63, R63, R63, 0x3 ;  /* 0x0000003f3f3f7211 */ /* 0x000fc600078e18ff */
[----:B------:R-:W-:-:S07]  /*1990*/  IMAD R64, R65, 0x414, R64 ;  /* 0x0000041441407824 */ /* 0x000fce00078e0240 */
.L_x_40:
[----:B------:R-:W0:Y:S01]  /*19a0*/  S2UR UR6, SR_CgaCtaId ;  /* 0x00000000000679c3 */ /* 0x000e220000008800 */
[----:B------:R-:W-:Y:S01]  /*19b0*/  UMOV UR5, 0x400 ;  /* 0x0000040000057882 */ /* 0x000fe20000000000 */
[----:B------:R-:W-:Y:S01]  /*19c0*/  IADD3 R65, PT, PT, R64, UR4, RZ ;  /* 0x0000000440417c10 */ /* 0x000fe2000fffe0ff */
[----:B------:R-:W-:Y:S01]  /*19d0*/  UIADD3 UR7, UPT, UPT, UR5, 0x20a0, URZ ;  /* 0x000020a005077890 */ /* 0x000fe2000fffe0ff */
[----:B------:R-:W-:Y:S01]  /*19e0*/  IADD3 R101, PT, PT, R63, UR4, RZ ;  /* 0x000000043f657c10 */ /* 0x000fe2000fffe0ff */
[----:B------:R-:W-:-:S04]  /*19f0*/  UIADD3 UR4, UPT, UPT, UR4, 0x1, URZ ;  /* 0x0000000104047890 */ /* 0x000fc8000fffe0ff */
[----:B------:R-:W-:Y:S02]  /*1a00*/  UISETP.NE.AND UP0, UPT, UR4, 0x3, UPT ;  /* 0x000000030400788c */ /* 0x000fe4000bf05270 */
[----:B0-----:R-:W-:Y:S02]  /*1a10*/  ULEA UR5, UR6, UR5, 0x18 ;  /* 0x0000000506057291 */ /* 0x001fe4000f8ec0ff */
[----:B------:R-:W-:-:S04]  /*1a20*/  ULEA UR7, UR6, UR7, 0x18 ;  /* 0x0000000706077291 */ /* 0x000fc8000f8ec0ff */
[----:B------:R-:W-:Y:S02]  /*1a30*/  LEA R65, R65, UR5, 0x2 ;  /* 0x0000000541417c11 */ /* 0x000fe4000f8e10ff */
[----:B------:R-:W-:-:S03]  /*1a40*/  LEA R101, R101, UR7, 0x2 ;  /* 0x0000000765657c11 */ /* 0x000fc6000f8e10ff */
[----:B------:R-:W-:Y:S04]  /*1a50*/  LDS R70, [R65] ;  /* 0x0000000041467984 */ /* 0x000fe80000000800 */
[----:B------:R-:W0:Y:S04]  /*1a60*/  LDS R66, [R101] ;  /* 0x0000000065427984 */ /* 0x000e280000000800 */
[----:B------:R-:W1:Y:S04]  /*1a70*/  LDS R67, [R101+0x240] ;  /* 0x0002400065437984 */ /* 0x000e680000000800 */
[----:B------:R-:W2:Y:S04]  /*1a80*/  LDS R68, [R101+0x48] ;  /* 0x0000480065447984 */ /* 0x000ea80000000800 */
[----:B------:R-:W3:Y:S04]  /*1a90*/  LDS R69, [R101+0x288] ;  /* 0x0002880065457984 */ /* 0x000ee80000000800 */
[----:B------:R-:W4:Y:S04]  /*1aa0*/  LDS R72, [R65+0x8] ;  /* 0x0000080041487984 */ /* 0x000f280000000800 */
[----:B------:R-:W5:Y:S04]  /*1ab0*/  LDS R99, [R65+0x20] ;  /* 0x0000200041637984 */ /* 0x000f680000000800 */
[----:B------:R-:W5:Y:S04]  /*1ac0*/  LDS R98, [R65+0x30] ;  /* 0x0000300041627984 */ /* 0x000f680000000800 */
[----:B------:R-:W5:Y:S04]  /*1ad0*/  LDS R115, [R65+0x48] ;  /* 0x0000480041737984 */ /* 0x000f680000000800 */
[----:B------:R-:W5:Y:S04]  /*1ae0*/  LDS R71, [R101+0x24c] ;  /* 0x00024c0065477984 */ /* 0x000f680000000800 */
[----:B------:R-:W5:Y:S01]  /*1af0*/  LDS R73, [R101+0x294] ;  /* 0x0002940065497984 */ /* 0x000f620000000800 */
[----:B0-----:R-:W-:-:S03]  /*1b00*/  FFMA R35, R70, R66, R35 ;  /* 0x0000004246237223 */ /* 0x001fc60000000023 */
[----:B------:R-:W0:Y:S01]  /*1b10*/  LDS R127, [R65+0x50] ;  /* 0x00005000417f7984 */ /* 0x000e220000000800 */
[----:B-1----:R-:W-:-:S03]  /*1b20*/  FFMA R28, R70, R67, R28 ;  /* 0x00000043461c7223 */ /* 0x002fc6000000001c */
[----:B------:R-:W1:Y:S01]  /*1b30*/  LDS R153, [R65+0x10] ;  /* 0x0000100041997984 */ /* 0x000e620000000800 */
[----:B--2---:R-:W-:-:S03]  /*1b40*/  FFMA R33, R70, R68, R33 ;  /* 0x0000004446217223 */ /* 0x004fc60000000021 */
[----:B------:R-:W2:Y:S01]  /*1b50*/  LDS R151, [R65+0x18] ;  /* 0x0000180041977984 */ /* 0x000ea20000000800 */
[----:B---3--:R-:W-:-:S03]  /*1b60*/  FFMA R140, R70, R69, R140 ;  /* 0x00000045468c7223 */ /* 0x008fc6000000008c */
[----:B------:R-:W3:Y:S01]  /*1b70*/  LDS R150, [R65+0x28] ;  /* 0x0000280041967984 */ /* 0x000ee20000000800 */
[C---:B----4-:R-:W-:Y:S01]  /*1b80*/  FFMA R141, R72.reuse, R66, R141 ;  /* 0x00000042488d7223 */ /* 0x050fe2000000008d */
[C---:B------:R-:W-:Y:S01]  /*1b90*/  FFMA R134, R72.reuse, R67, R134 ;  /* 0x0000004348867223 */ /* 0x040fe20000000086 */
[C---:B------:R-:W-:Y:S01]  /*1ba0*/  FFMA R133, R72.reuse, R68, R133 ;  /* 0x0000004448857223 */ /* 0x040fe20000000085 */
[----:B------:R-:W-:Y:S01]  /*1bb0*/  FFMA R130, R72, R69, R130 ;  /* 0x0000004548827223 */ /* 0x000fe20000000082 */
[----:B------:R-:W4:Y:S01]  /*1bc0*/  LDS R70, [R101+0xc] ;  /* 0x00000c0065467984 */ /* 0x000f220000000800 */
[C---:B-----5:R-:W-:Y:S01]  /*1bd0*/  FFMA R94, R99.reuse, R66, R94 ;  /* 0x00000042635e7223 */ /* 0x060fe2000000005e */
[C---:B------:R-:W-:Y:S01]  /*1be0*/  FFMA R95, R99.reuse, R67, R95 ;  /* 0x00000043635f7223 */ /* 0x040fe2000000005f */
[C---:B------:R-:W-:Y:S01]  /*1bf0*/  FFMA R96, R99.reuse, R68, R96 ;  /* 0x0000004463607223 */ /* 0x040fe20000000060 */
[----:B------:R-:W5:Y:S01]  /*1c00*/  LDS R72, [R101+0x54] ;  /* 0x0000540065487984 */ /* 0x000f620000000800 */
[----:B------:R-:W-:Y:S01]  /*1c10*/  FFMA R97, R99, R69, R97 ;  /* 0x0000004563617223 */ /* 0x000fe20000000061 */
[C---:B------:R-:W-:Y:S01]  /*1c20*/  FFMA R114, R98.reuse, R66, R114 ;  /* 0x0000004262727223 */ /* 0x040fe20000000072 */
[C---:B------:R-:W-:Y:S01]  /*1c30*/  FFMA R116, R98.reuse, R67, R116 ;  /* 0x0000004362747223 */ /* 0x040fe20000000074 */
[----:B------:R-:W5:Y:S01]  /*1c40*/  LDS R131, [R65+0x38] ;  /* 0x0000380041837984 */ /* 0x000f620000000800 */
[C---:B------:R-:W-:Y:S01]  /*1c50*/  FFMA R117, R98.reuse, R68, R117 ;  /* 0x0000004462757223 */ /* 0x040fe20000000075 */
[----:B------:R-:W-:Y:S01]  /*1c60*/  FFMA R118, R98, R69, R118 ;  /* 0x0000004562767223 */ /* 0x000fe20000000076 */
[C---:B------:R-:W-:Y:S01]  /*1c70*/  FFMA R136, R115.reuse, R66, R136 ;  /* 0x0000004273887223 */ /* 0x040fe20000000088 */
[----:B------:R-:W5:Y:S01]  /*1c80*/  LDS R100, [R65+0x58] ;  /* 0x0000580041647984 */ /* 0x000f620000000800 */
[C---:B------:R-:W-:Y:S01]  /*1c90*/  FFMA R137, R115.reuse, R67, R137 ;  /* 0x0000004373897223 */ /* 0x040fe20000000089 */
[C---:B------:R-:W-:Y:S01]  /*1ca0*/  FFMA R138, R115.reuse, R68, R138 ;  /* 0x00000044738a7223 */ /* 0x040fe2000000008a */
[C---:B------:R-:W-:Y:S01]  /*1cb0*/  FFMA R139, R115.reuse, R69, R139 ;  /* 0x00000045738b7223 */ /* 0x040fe2000000008b */
[----:B------:R-:W5:Y:S01]  /*1cc0*/  LDS R99, [R65+0x60] ;  /* 0x0000600041637984 */ /* 0x000f620000000800 */
[C---:B------:R-:W-:Y:S01]  /*1cd0*/  FFMA R28, R115.reuse, R71, R28 ;  /* 0x00000047731c7223 */ /* 0x040fe2000000001c */
[----:B------:R-:W-:-:S02]  /*1ce0*/  FFMA R140, R115, R73, R140 ;  /* 0x00000049738c7223 */ /* 0x000fc4000000008c */
[----:B------:R-:W5:Y:S01]  /*1cf0*/  LDS R98, [R65+0x68] ;  /* 0x0000680041627984 */ /* 0x000f620000000800 */
[C---:B0-----:R-:W-:Y:S01]  /*1d00*/  FFMA R149, R127.reuse, R66, R149 ;  /* 0x000000427f957223 */ /* 0x041fe20000000095 */
[C---:B------:R-:W-:Y:S01]  /*1d10*/  FFMA R147, R127.reuse, R67, R147 ;  /* 0x000000437f937223 */ /* 0x040fe20000000093 */
[C---:B------:R-:W-:Y:S01]  /*1d20*/  FFMA R145, R127.reuse, R68, R145 ;  /* 0x000000447f917223 */ /* 0x040fe20000000091 */
[C---:B------:R-:W-:Y:S01]  /*1d30*/  FFMA R143, R127.reuse, R69, R143 ;  /* 0x000000457f8f7223 */ /* 0x040fe2000000008f */
[C---:B------:R-:W-:Y:S01]  /*1d40*/  FFMA R134, R127.reuse, R71, R134 ;  /* 0x000000477f867223 */ /* 0x040fe20000000086 */
[----:B------:R-:W-:Y:S01]  /*1d50*/  FFMA R130, R127, R73, R130 ;  /* 0x000000497f827223 */ /* 0x000fe20000000082 */
[C---:B-1----:R-:W-:Y:S01]  /*1d60*/  FFMA R78, R153.reuse, R66, R78 ;  /* 0x00000042994e7223 */ /* 0x042fe2000000004e */
[C---:B------:R-:W-:Y:S01]  /*1d70*/  FFMA R79, R153.reuse, R67, R79 ;  /* 0x00000043994f7223 */ /* 0x040fe2000000004f */
[C---:B------:R-:W-:Y:S01]  /*1d80*/  FFMA R80, R153.reuse, R68, R80 ;  /* 0x0000004499507223 */ /* 0x040fe20000000050 */
[----:B------:R-:W-:Y:S01]  /*1d90*/  FFMA R81, R153, R69, R81 ;  /* 0x0000004599517223 */ /* 0x000fe20000000051 */
[C---:B--2---:R-:W-:Y:S01]  /*1da0*/  FFMA R86, R151.reuse, R66, R86 ;  /* 0x0000004297567223 */ /* 0x044fe20000000056 */
[C---:B------:R-:W-:Y:S01]  /*1db0*/  FFMA R87, R151.reuse, R67, R87 ;  /* 0x0000004397577223 */ /* 0x040fe20000000057 */
[C---:B------:R-:W-:Y:S01]  /*1dc0*/  FFMA R88, R151.reuse, R68, R88 ;  /* 0x0000004497587223 */ /* 0x040fe20000000058 */
[----:B------:R-:W-:Y:S01]  /*1dd0*/  FFMA R89, R151, R69, R89 ;  /* 0x0000004597597223 */ /* 0x000fe20000000059 */
[C---:B---3--:R-:W-:Y:S01]  /*1de0*/  FFMA R106, R150.reuse, R66, R106 ;  /* 0x00000042966a7223 */ /* 0x048fe2000000006a */
[C---:B------:R-:W-:Y:S01]  /*1df0*/  FFMA R107, R150.reuse, R67, R107 ;  /* 0x00000043966b7223 */ /* 0x040fe2000000006b */
[C---:B------:R-:W-:Y:S01]  /*1e00*/  FFMA R108, R150.reuse, R68, R108 ;  /* 0x00000044966c7223 */ /* 0x040fe2000000006c */
[----:B------:R-:W-:Y:S01]  /*1e10*/  FFMA R109, R150, R69, R109 ;  /* 0x00000045966d7223 */ /* 0x000fe2000000006d */
[----:B------:R-:W0:Y:S01]  /*1e20*/  LDS R151, [R65+0x78] ;  /* 0x0000780041977984 */ /* 0x000e220000000800 */
[-C--:B----4-:R-:W-:Y:S01]  /*1e30*/  FFMA R35, R115, R70.reuse, R35 ;  /* 0x0000004673237223 */ /* 0x090fe20000000023 */
[----:B------:R-:W-:-:S02]  /*1e40*/  FFMA R141, R127, R70, R141 ;  /* 0x000000467f8d7223 */ /* 0x000fc4000000008d */
[----:B------:R-:W1:Y:S01]  /*1e50*/  LDS R150, [R65+0x90] ;  /* 0x0000900041967984 */ /* 0x000e620000000800 */
[-C--:B-----5:R-:W-:Y:S01]  /*1e60*/  FFMA R33, R115, R72.reuse, R33 ;  /* 0x0000004873217223 */ /* 0x0a0fe20000000021 */
[----:B------:R-:W-:Y:S02]  /*1e70*/  FFMA R133, R127, R72, R133 ;  /* 0x000000487f857223 */ /* 0x000fe40000000085 */
[----:B------:R-:W2:Y:S01]  /*1e80*/  LDS R115, [R65+0x70] ;  /* 0x0000700041737984 */ /* 0x000ea20000000800 */
[C---:B------:R-:W-:Y:S01]  /*1e90*/  FFMA R123, R131.reuse, R66, R123 ;  /* 0x00000042837b7223 */ /* 0x040fe2000000007b */
[C---:B------:R-:W-:Y:S01]  /*1ea0*/  FFMA R124, R131.reuse, R67, R124 ;  /* 0x00000043837c7223 */ /* 0x040fe2000000007c */
[C---:B------:R-:W-:Y:S01]  /*1eb0*/  FFMA R125, R131.reuse, R68, R125 ;  /* 0x00000044837d7223 */ /* 0x040fe2000000007d */
[----:B------:R-:W3:Y:S01]  /*1ec0*/  LDS R127, [R65+0x80] ;  /* 0x00008000417f7984 */ /* 0x000ee20000000800 */
        /* <DEDUP_REMOVED lines=25> */
[----:B------:R-:W4:Y:S01]  /*2060*/  LDS R99, [R101+0x258] ;  /* 0x0002580065637984 */ /* 0x000f220000000800 */
[C---:B0-----:R-:W-:Y:S01]  /*2070*/  FFMA R110, R151.reuse, R66, R110 ;  /* 0x00000042976e7223 */ /* 0x041fe2000000006e */
[----:B------:R-:W-:-:S02]  /*2080*/  FFMA R111, R151, R67, R111 ;  /* 0x00000043976f7223 */ /* 0x000fc4000000006f */
[----:B------:R-:W0:Y:S01]  /*2090*/  LDS R98, [R101+0x18] ;  /* 0x0000180065627984 */ /* 0x000e220000000800 */
[----:B------:R-:W-:Y:S01]  /*20a0*/  FFMA R112, R151, R68, R112 ;  /* 0x0000004497707223 */ /* 0x000fe20000000070 */
[C---:B-1----:R-:W-:Y:S01]  /*20b0*/  FFMA R128, R150.reuse, R66, R128 ;  /* 0x0000004296807223 */ /* 0x042fe20000000080 */
[CC--:B------:R-:W-:Y:S01]  /*20c0*/  FFMA R129, R150.reuse, R67.reuse, R129 ;  /* 0x0000004396817223 */ /* 0x0c0fe20000000081 */
[----:B------:R-:W1:Y:S01]  /*20d0*/  LDS R100, [R101+0x60] ;  /* 0x0000600065647984 */ /* 0x000e620000000800 */
[C---:B------:R-:W-:Y:S01]  /*20e0*/  FFMA R132, R150.reuse, R68, R132 ;  /* 0x0000004496847223 */ /* 0x040fe20000000084 */
[C---:B--2---:R-:W-:Y:S01]  /*20f0*/  FFMA R102, R115.reuse, R66, R102 ;  /* 0x0000004273667223 */ /* 0x044fe20000000066 */
[C---:B------:R-:W-:Y:S01]  /*2100*/  FFMA R103, R115.reuse, R67, R103 ;  /* 0x0000004373677223 */ /* 0x040fe20000000067 */
[C---:B------:R-:W-:Y:S01]  /*2110*/  FFMA R104, R115.reuse, R68, R104 ;  /* 0x0000004473687223 */ /* 0x040fe20000000068 */
[C---:B------:R-:W-:Y:S01]  /*2120*/  FFMA R105, R115.reuse, R69, R105 ;  /* 0x0000004573697223 */ /* 0x040fe20000000069 */
[C---:B------:R-:W-:Y:S01]  /*2130*/  FFMA R106, R115.reuse, R70, R106 ;  /* 0x00000046736a7223 */ /* 0x040fe2000000006a */
[C---:B------:R-:W-:Y:S01]  /*2140*/  FFMA R107, R115.reuse, R71, R107 ;  /* 0x00000047736b7223 */ /* 0x040fe2000000006b */
[C---:B------:R-:W-:Y:S01]  /*2150*/  FFMA R108, R115.reuse, R72, R108 ;  /* 0x00000048736c7223 */ /* 0x040fe2000000006c */
[----:B------:R-:W-:Y:S01]  /*2160*/  FFMA R109, R115, R73, R109 ;  /* 0x00000049736d7223 */ /* 0x000fe2000000006d */
[C---:B---3--:R-:W-:Y:S01]  /*2170*/  FFMA R119, R127.reuse, R66, R119 ;  /* 0x000000427f777223 */ /* 0x048fe20000000077 */
[C---:B------:R-:W-:Y:S01]  /*2180*/  FFMA R120, R127.reuse, R67, R120 ;  /* 0x000000437f787223 */ /* 0x040fe20000000078 */
[C---:B------:R-:W-:Y:S01]  /*2190*/  FFMA R121, R127.reuse, R68, R121 ;  /* 0x000000447f797223 */ /* 0x040fe20000000079 */
[C---:B------:R-:W-:Y:S01]  /*21a0*/  FFMA R122, R127.reuse, R69, R122 ;  /* 0x000000457f7a7223 */ /* 0x040fe2000000007a */
[C---:B------:R-:W-:Y:S01]  /*21b0*/  FFMA R123, R127.reuse, R70, R123 ;  /* 0x000000467f7b7223 */ /* 0x040fe2000000007b */
[C---:B------:R-:W-:Y:S01]  /*21c0*/  FFMA R124, R127.reuse, R71, R124 ;  /* 0x000000477f7c7223 */ /* 0x040fe2000000007c */
[C---:B------:R-:W-:Y:S01]  /*21d0*/  FFMA R125, R127.reuse, R72, R125 ;  /* 0x000000487f7d7223 */ /* 0x040fe2000000007d */
[----:B------:R-:W-:Y:S01]  /*21e0*/  FFMA R126, R127, R73, R126 ;  /* 0x000000497f7e7223 */ /* 0x000fe2000000007e */
[----:B------:R-:W2:Y:S01]  /*21f0*/  LDS R101, [R101+0x2a0] ;  /* 0x0002a00065657984 */ /* 0x000ea20000000800 */
[C---:B------:R-:W-:Y:S01]  /*2200*/  FFMA R135, R150.reuse, R69, R135 ;  /* 0x0000004596877223 */ /* 0x040fe20000000087 */
[C---:B------:R-:W-:Y:S01]  /*2210*/  FFMA R136, R150.reuse, R70, R136 ;  /* 0x0000004696887223 */ /* 0x040fe20000000088 */
[C---:B------:R-:W-:Y:S01]  /*2220*/  FFMA R137, R150.reuse, R71, R137 ;  /* 0x0000004796897223 */ /* 0x040fe20000000089 */
[----:B------:R-:W3:Y:S01]  /*2230*/  LDS R131, [R65+0x98] ;  /* 0x0000980041837984 */ /* 0x000ee20000000800 */
[C---:B------:R-:W-:Y:S01]  /*2240*/  FFMA R138, R150.reuse, R72, R138 ;  /* 0x00000048968a7223 */ /* 0x040fe2000000008a */
[C---:B------:R-:W-:Y:S01]  /*2250*/  FFMA R139, R150.reuse, R73, R139 ;  /* 0x00000049968b7223 */ /* 0x040fe2000000008b */
[C---:B------:R-:W-:Y:S01]  /*2260*/  FFMA R113, R151.reuse, R69, R113 ;  /* 0x0000004597717223 */ /* 0x040fe20000000071 */
[----:B------:R-:W5:Y:S01]  /*2270*/  LDS R115, [R65+0xa0] ;  /* 0x0000a00041737984 */ /* 0x000f620000000800 */
[C---:B------:R-:W-:Y:S01]  /*2280*/  FFMA R114, R151.reuse, R70, R114 ;  /* 0x0000004697727223 */ /* 0x040fe20000000072 */
[C---:B------:R-:W-:Y:S01]  /*2290*/  FFMA R116, R151.reuse, R71, R116 ;  /* 0x0000004797747223 */ /* 0x040fe20000000074 */
[C---:B------:R-:W-:Y:S01]  /*22a0*/  FFMA R117, R151.reuse, R72, R117 ;  /* 0x0000004897757223 */ /* 0x040fe20000000075 */
[----:B------:R-:W5:Y:S01]  /*22b0*/  LDS R127, [R65+0xa8] ;  /* 0x0000a800417f7984 */ /* 0x000f620000000800 */
[----:B------:R-:W-:Y:S01]  /*22c0*/  FFMA R118, R151, R73, R118 ;  /* 0x0000004997767223 */ /* 0x000fe20000000076 */
[----:B----4-:R-:W-:-:S02]  /*22d0*/  FFMA R28, R150, R99, R28 ;  /* 0x00000063961c7223 */ /* 0x010fc4000000001c */
[----:B------:R-:W-:Y:S01]  /*22e0*/  LDS R151, [R65+0x130] ;  /* 0x0001300041977984 */ /* 0x000fe20000000800 */
[C---:B0-----:R-:W-:Y:S01]  /*22f0*/  FFMA R35, R150.reuse, R98, R35 ;  /* 0x0000006296237223 */ /* 0x041fe20000000023 */
[C---:B-1----:R-:W-:Y:S01]  /*2300*/  FFMA R33, R150.reuse, R100, R33 ;  /* 0x0000006496217223 */ /* 0x042fe20000000021 */
[----:B--2---:R-:W-:Y:S02]  /*2310*/  FFMA R140, R150, R101, R140 ;  /* 0x00000065968c7223 */ /* 0x004fe4000000008c */
[----:B------:R-:W0:Y:S01]  /*2320*/  LDS R150, [R65+0xb0] ;  /* 0x0000b00041967984 */ /* 0x000e220000000800 */
[C---:B---3--:R-:W-:Y:S01]  /*2330*/  FFMA R148, R131.reuse, R66, R148 ;  /* 0x0000004283947223 */ /* 0x048fe20000000094 */
[C---:B------:R-:W-:Y:S01]  /*2340*/  FFMA R146, R131.reuse, R67, R146 ;  /* 0x0000004383927223 */ /* 0x040fe20000000092 */
        /* <DEDUP_REMOVED lines=10> */
[C---:B-----5:R-:W-:Y:S01]  /*23f0*/  FFMA R4, R115.reuse, R66, R4 ;  /* 0x0000004273047223 */ /* 0x060fe20000000004 */
        /* <DEDUP_REMOVED lines=23> */
[----:B------:R-:W1:Y:S01]  /*2570*/  LDS R131, [R65+0xb8] ;  /* 0x0000b80041837984 */ /* 0x000e620000000800 */
[C---:B0-----:R-:W-:Y:S01]  /*2580*/  FFMA R12, R150.reuse, R66, R12 ;  /* 0x00000042960c7223 */ /* 0x041fe2000000000c */
[----:B------:R-:W-:-:S02]  /*2590*/  FFMA R47, R150, R67, R47 ;  /* 0x00000043962f7223 */ /* 0x000fc4000000002f */
[----:B------:R-:W0:Y:S01]  /*25a0*/  LDS R115, [R65+0xc0] ;  /* 0x0000c00041737984 */ /* 0x000e220000000800 */
[C---:B------:R-:W-:Y:S01]  /*25b0*/  FFMA R14, R150.reuse, R68, R14 ;  /* 0x00000044960e7223 */ /* 0x040fe2000000000e */
[C---:B------:R-:W-:Y:S01]  /*25c0*/  FFMA R49, R150.reuse, R69, R49 ;  /* 0x0000004596317223 */ /* 0x040fe20000000031 */
[C---:B------:R-:W-:Y:S01]  /*25d0*/  FFMA R90, R150.reuse, R70, R90 ;  /* 0x00000046965a7223 */ /* 0x040fe2000000005a */
[----:B------:R-:W2:Y:S01]  /*25e0*/  LDS R127, [R65+0xc8] ;  /* 0x0000c800417f7984 */ /* 0x000ea20000000800 */
[C---:B------:R-:W-:Y:S01]  /*25f0*/  FFMA R91, R150.reuse, R71, R91 ;  /* 0x00000047965b7223 */ /* 0x040fe2000000005b */
[C---:B------:R-:W-:Y:S01]  /*2600*/  FFMA R92, R150.reuse, R72, R92 ;  /* 0x00000048965c7223 */ /* 0x040fe2000000005c */
[C---:B------:R-:W-:Y:S01]  /*2610*/  FFMA R93, R150.reuse, R73, R93 ;  /* 0x00000049965d7223 */ /* 0x040fe2000000005d */
[C---:B------:R-:W-:Y:S01]  /*2620*/  FFMA R94, R150.reuse, R98, R94 ;  /* 0x00000062965e7223 */ /* 0x040fe2000000005e */
[C---:B------:R-:W-:Y:S01]  /*2630*/  FFMA R95, R150.reuse, R99, R95 ;  /* 0x00000063965f7223 */ /* 0x040fe2000000005f */
[C---:B------:R-:W-:Y:S01]  /*2640*/  FFMA R96, R150.reuse, R100, R96 ;  /* 0x0000006496607223 */ /* 0x040fe20000000060 */
[----:B------:R-:W-:-:S02]  /*2650*/  FFMA R97, R150, R101, R97 ;  /* 0x0000006596617223 */ /* 0x000fc40000000061 */
[----:B------:R-:W3:Y:S01]  /*2660*/  LDS R150, [R65+0xd8] ;  /* 0x0000d80041967984 */ /* 0x000ee20000000800 */
[C---:B-1----:R-:W-:Y:S01]  /*2670*/  FFMA R16, R131.reuse, R66, R16 ;  /* 0x0000004283107223 */ /* 0x042fe20000000010 */
        /* <DEDUP_REMOVED lines=11> */
[C---:B0-----:R-:W-:Y:S01]  /*2730*/  FFMA R20, R115.reuse, R66, R20 ;  /* 0x0000004273147223 */ /* 0x041fe20000000014 */
        /* <DEDUP_REMOVED lines=11> */
[C---:B--2---:R-:W-:Y:S01]  /*27f0*/  FFMA R24, R127.reuse, R66, R24 ;  /* 0x000000427f187223 */ /* 0x044fe20000000018 */
        /* <DEDUP_REMOVED lines=11> */
[----:B------:R-:W0:Y:S01]  /*28b0*/  LDS R131, [R65+0xe0] ;  /* 0x0000e00041837984 */ /* 0x000e220000000800 */
[C---:B---3--:R-:W-:Y:S01]  /*28c0*/  FFMA R34, R150.reuse, R66, R34 ;  /* 0x0000004296227223 */ /* 0x048fe20000000022 */
[C---:B------:R-:W-:Y:S01]  /*28d0*/  FFMA R29, R150.reuse, R67, R29 ;  /* 0x00000043961d7223 */ /* 0x040fe2000000001d */
[C---:B------:R-:W-:Y:S01]  /*28e0*/  FFMA R0, R150.reuse, R68, R0 ;  /* 0x0000004496007223 */ /* 0x040fe20000000000 */
[----:B------:R-:W1:Y:S01]  /*28f0*/  LDS R115, [R65+0xe8] ;  /* 0x0000e80041737984 */ /* 0x000e620000000800 */
        /* <DEDUP_REMOVED lines=9> */
[----:B------:R-:W-:-:S02]  /*2990*/  FFMA R139, R150, R101, R139 ;  /* 0x00000065968b7223 */ /* 0x000fc4000000008b */
[----:B------:R-:W3:Y:S01]  /*29a0*/  LDS R150, [R65+0xf8] ;  /* 0x0000f80041967984 */ /* 0x000ee20000000800 */
        /* <DEDUP_REMOVED lines=50> */
[----:B------:R-:W-:Y:S01]  /*2cd0*/  FFMA R93, R150, R101, R93 ;  /* 0x00000065965d7223 */ /* 0x000fe2000000005d */
[C---:B------:R-:W-:Y:S01]  /*2ce0*/  FFMA R5, R151.reuse, R70, R5 ;  /* 0x0000004697057223 */ /* 0x040fe20000000005 */
[----:B------:R-:W3:Y:S01]  /*2cf0*/  LDS R150, [R65+0x120] ;  /* 0x0001200041967984 */ /* 0x000ee20000000800 */
[C---:B------:R-:W-:Y:S01]  /*2d00*/  FFMA R40, R151.reuse, R71, R40 ;  /* 0x0000004797287223 */ /* 0x040fe20000000028 */
[C---:B------:R-:W-:Y:S01]  /*2d10*/  FFMA R7, R151.reuse, R72, R7 ;  /* 0x0000004897077223 */ /* 0x040fe20000000007 */
[C---:B------:R-:W-:Y:S01]  /*2d20*/  FFMA R42, R151.reuse, R73, R42 ;  /* 0x00000049972a7223 */ /* 0x040fe2000000002a */
[C---:B------:R-:W-:Y:S01]  /*2d30*/  FFMA R4, R151.reuse, R98, R4 ;  /* 0x0000006297047223 */ /* 0x040fe20000000004 */
[C---:B------:R-:W-:Y:S01]  /*2d40*/  FFMA R39, R151.reuse, R99, R39 ;  /* 0x0000006397277223 */ /* 0x040fe20000000027 */
[C---:B------:R-:W-:Y:S01]  /*2d50*/  FFMA R6, R151.reuse, R100, R6 ;  /* 0x0000006497067223 */ /* 0x040fe20000000006 */
[----:B------:R-:W-:-:S02]  /*2d60*/  FFMA R41, R151, R101, R41 ;  /* 0x0000006597297223 */ /* 0x000fc40000000029 */
[----:B------:R-:W4:Y:S01]  /*2d70*/  LDS R151, [R65+0x178] ;  /* 0x0001780041977984 */ /* 0x000f220000000800 */
        /* <DEDUP_REMOVED lines=13> */
[CC--:B------:R-:W-:Y:S01]  /*2e50*/  FFMA R56, R115.reuse, R67.reuse, R56 ;  /* 0x0000004373387223 */ /* 0x0c0fe20000000038 */
[----:B------:R-:W-:Y:S01]  /*2e60*/  FFMA R23, R115, R68, R23 ;  /* 0x0000004473177223 */ /* 0x000fe20000000017 */
[C---:B--2---:R-:W-:Y:S01]  /*2e70*/  FFMA R25, R127.reuse, R66, R25 ;  /* 0x000000427f197223 */ /* 0x044fe20000000019 */
[C---:B------:R-:W-:Y:S01]  /*2e80*/  FFMA R60, R127.reuse, R67, R60 ;  /* 0x000000437f3c7223 */ /* 0x040fe2000000003c */
[----:B------:R-:W-:Y:S01]  /*2e90*/  FFMA R27, R127, R68, R27 ;  /* 0x000000447f1b7223 */ /* 0x000fe2000000001b */
[----:B------:R-:W0:Y:S01]  /*2ea0*/  LDS R131, [R65+0x128] ;  /* 0x0001280041837984 */ /* 0x000e220000000800 */
[C---:B------:R-:W-:Y:S01]  /*2eb0*/  FFMA R58, R115.reuse, R69, R58 ;  /* 0x00000045733a7223 */ /* 0x040fe2000000003a */
        /* <DEDUP_REMOVED lines=9> */
[----:B------:R-:W-:Y:S01]  /*2f50*/  FFMA R113, R115, R101, R113 ;  /* 0x0000006573717223 */ /* 0x000fe20000000071 */
[----:B------:R-:W5:Y:S01]  /*2f60*/  LDS R68, [R65+0x148] ;  /* 0x0001480041447984 */ /* 0x000f620000000800 */
        /* <DEDUP_REMOVED lines=19> */
[----:B------:R-:W-:Y:S01]  /*30a0*/  LDS R127, [R65+0x190] ;  /* 0x00019000417f7984 */ /* 0x000fe20000000800 */
[C---:B----4-:R-:W-:Y:S01]  /*30b0*/  FFMA R5, R151.reuse, R98, R5 ;  /* 0x0000006297057223 */ /* 0x050fe20000000005 */
[C---:B------:R-:W-:Y:S01]  /*30c0*/  FFMA R40, R151.reuse, R99, R40 ;  /* 0x0000006397287223 */ /* 0x040fe20000000028 */
[C---:B------:R-:W-:Y:S01]  /*30d0*/  FFMA R7, R151.reuse, R100, R7 ;  /* 0x0000006497077223 */ /* 0x040fe20000000007 */
[----:B------:R-:W3:Y:S01]  /*30e0*/  LDS R150, [R65+0x168] ;  /* 0x0001680041967984 */ /* 0x000ee20000000800 */
        /* <DEDUP_REMOVED lines=34> */
[C---:B------:R-:W-:Y:S01]  /*3310*/  FFMA R21, R69.reuse, R70, R21 ;  /* 0x0000004645157223 */ /* 0x040fe20000000015 */
[C---:B------:R-:W-:Y:S01]  /*3320*/  FFMA R56, R69.reuse, R71, R56 ;  /* 0x0000004745387223 */ /* 0x040fe20000000038 */
[C---:B------:R-:W-:Y:S01]  /*3330*/  FFMA R23, R69.reuse, R72, R23 ;  /* 0x0000004845177223 */ /* 0x040fe20000000017 */
[----:B------:R-:W1:Y:S01]  /*3340*/  LDS R66, [R65+0x180] ;  /* 0x0001800041427984 */ /* 0x000e620000000800 */
[----:B------:R-:W-:Y:S01]  /*3350*/  FFMA R58, R69, R73, R58 ;  /* 0x00000049453a7223 */ /* 0x000fe2000000003a */
[C---:B------:R-:W-:Y:S01]  /*3360*/  FFMA R25, R115.reuse, R70, R25 ;  /* 0x0000004673197223 */ /* 0x040fe20000000019 */
[C---:B------:R-:W-:Y:S01]  /*3370*/  FFMA R60, R115.reuse, R71, R60 ;  /* 0x00000047733c7223 */ /* 0x040fe2000000003c */
[----:B------:R-:W2:Y:S01]  /*3380*/  LDS R131, [R65+0x188] ;  /* 0x0001880041837984 */ /* 0x000ea20000000800 */
[C---:B------:R-:W-:Y:S01]  /*3390*/  FFMA R27, R115.reuse, R72, R27 ;  /* 0x00000048731b7223 */ /* 0x040fe2000000001b */
[----:B------:R-:W-:Y:S01]  /*33a0*/  FFMA R62, R115, R73, R62 ;  /* 0x00000049733e7223 */ /* 0x000fe2000000003e */
[C---:B------:R-:W-:Y:S01]  /*33b0*/  FFMA R20, R69.reuse, R98, R20 ;  /* 0x0000006245147223 */ /* 0x040fe20000000014 */
[----:B------:R-:W4:Y:S01]  /*33c0*/  LDS R68, [R65+0x198] ;  /* 0x0001980041447984 */ /* 0x000f220000000800 */
[C---:B------:R-:W-:Y:S01]  /*33d0*/  FFMA R55, R69.reuse, R99, R55 ;  /* 0x0000006345377223 */ /* 0x040fe20000000037 */
[C---:B------:R-:W-:Y:S01]  /*33e0*/  FFMA R22, R69.reuse, R100, R22 ;  /* 0x0000006445167223 */ /* 0x040fe20000000016 */
[----:B------:R-:W-:Y:S01]  /*33f0*/  FFMA R57, R69, R101, R57 ;  /* 0x0000006545397223 */ /* 0x000fe20000000039 */
[----:B------:R-:W5:Y:S01]  /*3400*/  LDS R65, [R65+0x1a0] ;  /* 0x0001a00041417984 */ /* 0x000f620000000800 */
[C---:B------:R-:W-:Y:S01]  /*3410*/  FFMA R24, R115.reuse, R98, R24 ;  /* 0x0000006273187223 */ /* 0x040fe20000000018 */
[C---:B------:R-:W-:Y:S01]  /*3420*/  FFMA R59, R115.reuse, R99, R59 ;  /* 0x00000063733b7223 */ /* 0x040fe2000000003b */
[C---:B------:R-:W-:Y:S01]  /*3430*/  FFMA R26, R115.reuse, R100, R26 ;  /* 0x00000064731a7223 */ /* 0x040fe2000000001a */
[----:B------:R-:W-:Y:S01]  /*3440*/  FFMA R61, R115, R101, R61 ;  /* 0x00000065733d7223 */ /* 0x000fe2000000003d */
[C---:B---3--:R-:W-:Y:S01]  /*3450*/  FFMA R34, R150.reuse, R98, R34 ;  /* 0x0000006296227223 */ /* 0x048fe20000000022 */
[C---:B------:R-:W-:Y:S01]  /*3460*/  FFMA R29, R150.reuse, R99, R29 ;  /* 0x00000063961d7223 */ /* 0x040fe2000000001d */
[C---:B------:R-:W-:Y:S01]  /*3470*/  FFMA R0, R150.reuse, R100, R0 ;  /* 0x0000006496007223 */ /* 0x040fe20000000000 */
[----:B------:R-:W-:Y:S01]  /*3480*/  FFMA R36, R150, R101, R36 ;  /* 0x0000006596247223 */ /* 0x000fe20000000024 */
[C---:B------:R-:W-:Y:S01]  /*3490*/  FFMA R17, R127.reuse, R98, R17 ;  /* 0x000000627f117223 */ /* 0x040fe20000000011 */
[C---:B------:R-:W-:Y:S01]  /*34a0*/  FFMA R52, R127.reuse, R99, R52 ;  /* 0x000000637f347223 */ /* 0x040fe20000000034 */
[C---:B------:R-:W-:Y:S01]  /*34b0*/  FFMA R19, R127.reuse, R100, R19 ;  /* 0x000000647f137223 */ /* 0x040fe20000000013 */
[----:B------:R-:W-:Y:S01]  /*34c0*/  FFMA R54, R127, R101, R54 ;  /* 0x000000657f367223 */ /* 0x000fe20000000036 */
[C---:B0-----:R-:W-:Y:S01]  /*34d0*/  FFMA R2, R67.reuse, R98, R2 ;  /* 0x0000006243027223 */ /* 0x041fe20000000002 */
        /* <DEDUP_REMOVED lines=11> */
[C---:B----4-:R-:W-:Y:S01]  /*3590*/  FFMA R21, R68.reuse, R98, R21 ;  /* 0x0000006244157223 */ /* 0x050fe20000000015 */
[C---:B------:R-:W-:Y:S01]  /*35a0*/  FFMA R56, R68.reuse, R99, R56 ;  /* 0x0000006344387223 */ /* 0x040fe20000000038 */
[C---:B------:R-:W-:Y:S01]  /*35b0*/  FFMA R23, R68.reuse, R100, R23 ;  /* 0x0000006444177223 */ /* 0x040fe20000000017 */
[----:B------:R-:W-:Y:S01]  /*35c0*/  FFMA R58, R68, R101, R58 ;  /* 0x00000065443a7223 */ /* 0x000fe2000000003a */
[C---:B-----5:R-:W-:Y:S01]  /*35d0*/  FFMA R25, R65.reuse, R98, R25 ;  /* 0x0000006241197223 */ /* 0x060fe20000000019 */
[C---:B------:R-:W-:Y:S01]  /*35e0*/  FFMA R60, R65.reuse, R99, R60 ;  /* 0x00000063413c7223 */ /* 0x040fe2000000003c */
[C---:B------:R-:W-:Y:S01]  /*35f0*/  FFMA R27, R65.reuse, R100, R27 ;  /* 0x00000064411b7223 */ /* 0x040fe2000000001b */
[----:B------:R-:W-:Y:S01]  /*3600*/  FFMA R62, R65, R101, R62 ;  /* 0x00000065413e7223 */ /* 0x000fe2000000003e */
[----:B------:R-:W-:Y:S06]  /*3610*/  BRA.U UP0, `(.L_x_40) ;  /* 0xffffffe100e07547 */ /* 0x000fec000b83ffff */
[----:B------:R-:W-:Y:S01]  /*3620*/  HFMA2 R65, -RZ, RZ, 0, 5.9604644775390625e-08 ;  /* 0x00000001ff417431 */ /* 0x000fe200000001ff */
[----:B------:R-:W-:Y:S01]  /*3630*/  UPLOP3.LUT UP0, UPT, UPT, UPT, UPT, 0x40, 0x4 ;  /* 0x000000000004789c */ /* 0x000fe20003f0e870 */
[----:B------:R-:W-:Y:S10]  /*3640*/  BRA.U UP1, `(.L_x_41) ;  /* 0xffffffe101ac7547 */ /* 0x000ff4000b83ffff */
[----:B------:R-:W-:-:S04]  /*3650*/  IADD3 R30, PT, PT, R30, 0x1, RZ ;  /* 0x000000011e1e7810 */ /* 0x000fc80007ffe0ff */
[----:B------:R-:W-:-:S13]  /*3660*/  ISETP.NE.AND P2, PT, R30, 0x20, PT ;  /* 0x000000201e00780c */ /* 0x000fda0003f45270 */
[----:B------:R-:W-:Y:S05]  /*3670*/  @P2 BRA `(.L_x_42) ;  /* 0xffffffcc00fc2947 */ /* 0x000fea000383ffff */
[----:B------:R-:W0:Y:S01]  /*3680*/  S2R R32, SR_TID.Z ;  /* 0x0000000000207919 */ /* 0x000e220000002300 */
[----:B------:R-:W1:Y:S01]  /*3690*/  LDC.64 R30, c[0x0][0x390] ;  /* 0x0000e400ff1e7b82 */ /* 0x000e620000000a00 */
[----:B------:R-:W2:Y:S01]  /*36a0*/  S2R R71, SR_TID.X ;  /* 0x0000000000477919 */ /* 0x000ea20000002100 */
[----:B------:R-:W3:Y:S01]  /*36b0*/  S2R R63, SR_CTAID.Z ;  /* 0x00000000003f7919 */ /* 0x000ee20000002700 */
[----:B------:R-:W4:Y:S01]  /*36c0*/  S2R R65, SR_CTAID.Y ;  /* 0x0000000000417919 */ /* 0x000f220000002600 */
[----:B------:R-:W5:Y:S01]  /*36d0*/  S2R R69, SR_TID.Y ;  /* 0x0000000000457919 */ /* 0x000f620000002200 */
[----:B------:R-:W5:Y:S01]  /*36e0*/  S2R R67, SR_CTAID.X ;  /* 0x0000000000437919 */ /* 0x000f620000002500 */
[----:B0-----:R-:W-:-:S05]  /*36f0*/  IMAD R32, R32, 0x18800, RZ ;  /* 0x0001880020207824 */ /* 0x001fca00078e02ff */
[----:B--2---:R-:W-:-:S05]  /*3700*/  LOP3.LUT R32, R32, R71, RZ, 0xfc, !PT ;  /* 0x0000004720207212 */ /* 0x004fca00078efcff */
[----:B---3--:R-:W-:-:S04]  /*3710*/  IMAD R32, R63, 0xc4000, R32 ;  /* 0x000c40003f207824 */ /* 0x008fc800078e0220 */
[----:B----4-:R-:W-:-:S04]  /*3720*/  IMAD R32, R65, 0x3100, R32 ;  /* 0x0000310041207824 */ /* 0x010fc800078e0220 */
[----:B-----5:R-:W-:-:S05]  /*3730*/  IMAD R32, R69, 0x380, R32 ;  /* 0x0000038045207824 */ /* 0x020fca00078e0220 */
[----:B------:R-:W-:-:S05]  /*3740*/  LEA R63, R67, R32, 0x4 ;  /* 0x00000020433f7211 */ /* 0x000fca00078e20ff */
[----:B-1----:R-:W-:-:S05]  /*3750*/  IMAD.WIDE.U32 R30, R63, 0x4, R30 ;  /* 0x000000043f1e7825 */ /* 0x002fca00078e001e */
[----:B------:R-:W-:Y:S04]  /*3760*/  STG.E desc[UR8][R30.64], R35 ;  /* 0x000000231e007986 */ /* 0x000fe8000c101908 */
        /* <DEDUP_REMOVED lines=126> */
[----:B------:R-:W-:Y:S01]  /*3f50*/  STG.E desc[UR8][R30.64+0x1b9ab8], R62 ;  /* 0x1b9ab83e1e007986 */ /* 0x000fe2000c101908 */
[----:B------:R-:W-:Y:S05]  /*3f60*/  EXIT ;  /* 0x000000000000794d */ /* 0x000fea0003800000 */
.L_x_43:
        /* <DEDUP_REMOVED lines=9> */
.L_x_46:


//--------------------- .nv.shared._Z6conv2dPfPKfS_ --------------------------
	.section	.nv.shared._Z6conv2dPfPKfS_,"aw",@nobits
	.sectionflags	@""
	.align	4
.nv.shared._Z6conv2dPfPKfS_:
	.zero		4096


//--------------------- .nv.shared.reserved.0     --------------------------
	.section	.nv.shared.reserved.0,"aw",@nobits
	.weak		__nv_reservedSMEM_offset_0_alias
	.size		__nv_reservedSMEM_offset_0_alias, 0, 64
	.other		__nv_reservedSMEM_offset_0_alias,@"STO_CUDA_RESERVED_SHARED STV_DEFAULT"
__nv_reservedSMEM_offset_0_alias:
	.zero		0
	.zero		64


//--------------------- .nv.shared.default_function_kernel0 --------------------------
	.section	.nv.shared.default_function_kernel0,"aw",@nobits
	.sectionflags	@""
	.align	4
.nv.shared.default_function_kernel0:
	.zero		10528


//--------------------- .nv.constant0._Z6conv2dPfPKfS_ --------------------------
	.section	.nv.constant0._Z6conv2dPfPKfS_,"a",@progbits
	.sectionflags	@""
	.align	4
.nv.constant0._Z6conv2dPfPKfS_:
	.zero		920


//--------------------- .nv.constant0._Z9transformPfS_ --------------------------
	.section	.nv.constant0._Z9transformPfS_,"a",@progbits
	.sectionflags	@""
	.align	4
.nv.constant0._Z9transformPfS_:
	.zero		912


//--------------------- .nv.constant0.default_function_kernel0 --------------------------
	.section	.nv.constant0.default_function_kernel0,"a",@progbits
	.sectionflags	@""
	.align	4
.nv.constant0.default_function_kernel0:
	.zero		920


//--------------------- SYMBOLS --------------------------

	.type		.nv.reservedSmem.offset0,@object
	.size		.nv.reservedSmem.offset0,0x4
	.type		.nv.reservedSmem.cap,@object
	.size		.nv.reservedSmem.cap,0x4
